def attn_fwd(
    Q,
    K,
    V,
    Out,
    Lse,
    sm_scale,
    stride_qz,
    stride_qh,
    stride_qm,
    stride_qk,
    stride_kz,
    stride_kh,
    stride_kn,
    stride_kk,
    stride_vz,
    stride_vh,
    stride_vn,
    stride_vk,
    stride_oz,
    stride_oh,
    stride_om,
    stride_ok,
    seqlen_q,
    seqlen_k,
    BLOCK_M: tl.constexpr,
    BLOCK_N: tl.constexpr,
    HEAD_DIM: tl.constexpr,
    CAUSAL: tl.constexpr,
):
    start_m = tl.program_id(0)
    off_hz = tl.program_id(1)
    q_off = off_hz * stride_qh
    k_off = off_hz * stride_kh
    v_off = off_hz * stride_vh
    offs_m = start_m * BLOCK_M + tl.arange(0, BLOCK_M)
    offs_d = tl.arange(0, HEAD_DIM)
    offs_n = tl.arange(0, BLOCK_N)
    q_ptrs = Q + q_off + offs_m[:, None] * stride_qm + offs_d[None, :] * stride_qk
    k_ptrs = K + k_off + offs_d[:, None] * stride_kk + offs_n[None, :] * stride_kn
    v_ptrs = V + v_off + offs_n[:, None] * stride_vn + offs_d[None, :] * stride_vk
    m_i = tl.full([BLOCK_M], float("-inf"), dtype=tl.float32)
    l_i = tl.zeros([BLOCK_M], dtype=tl.float32) + 1.0
    acc = tl.zeros([BLOCK_M, HEAD_DIM], dtype=tl.float32)
    q = tl.load(q_ptrs)
    acc, l_i, m_i = _attn_fwd_inner(
        acc,
        l_i,
        m_i,
        q,
        k_ptrs,
        v_ptrs,
        sm_scale,
        stride_kn,
        stride_vn,
        start_m,
        seqlen_k,
        BLOCK_M,
        BLOCK_N,
        HEAD_DIM,
        CAUSAL,
    )
    acc = acc / l_i[:, None]
    lse = m_i + tl.math.log2(l_i) / 1.4426950408889634
    o_ptrs = (
        Out
        + off_hz * stride_oh
        + offs_m[:, None] * stride_om
        + offs_d[None, :] * stride_ok
    )
    tl.store(o_ptrs, acc.to(Out.dtype.element_ty))
    tl.store(Lse + off_hz * seqlen_q + offs_m, lse)

# config = {"BLOCK_M": 256, "BLOCK_N": 64, "HEAD_DIM": 32, "arch": "sm_100", "causal": true, "dtype": "fp16", "num_stages": 2, "num_warps": 16}
# arch = sm_100


// ===== COMPILED SASS (sm_100a) =====

	.target	sm_100a

	.elftype	@"ET_EXEC"


//--------------------- .note.nv.tkinfo           --------------------------
	.section	.note.nv.tkinfo,"",@"SHT_NOTE"
	.sectionflags	@"SHF_NOTE_NV_TKINFO"
	.tkinfo
        /*0018*/ 	.word	0x00000081
        /*0030*/ 	.string	""
        /*0030*/ 	.string	"ptxas-blackwell"
        /*0030*/ 	.string	"Cuda compilation tools, release 12.9, V12.9.86"
        /*0030*/ 	.string	"Build cuda_12.9.r12.9/compiler.36037853_0"
        /*0030*/ 	.string	"-v  -suppress-debug-info  -lineinfo  -arch sm_100a "



//--------------------- .note.nv.cuver            --------------------------
	.section	.note.nv.cuver,"",@"SHT_NOTE"
	.sectionflags	@"SHF_NOTE_NV_CUVER"
        /*0018*/ 	.short	0x0001
        /*001a*/ 	.short	0x0064
        /*001c*/ 	.short	0x0001
        /*001e*/ 	.short	0x0000
        /*0020*/ 	.short	0x0001
        /*0022*/ 	.short	0x0000


//--------------------- .nv.info                  --------------------------
	.section	.nv.info,"",@"SHT_CUDA_INFO"
	.align	4


	//----- nvinfo : EIATTR_REGCOUNT
	.align		4
        /*0000*/ 	.byte	0x04, 0x2f
        /*0002*/ 	.short	(.L_2 - .L_1)
	.align		4
.L_1:
        /*0004*/ 	.word	index@(attn_fwd)
        /*0008*/ 	.word	0x00000069


	//----- nvinfo : EIATTR_FRAME_SIZE
	.align		4
.L_2:
        /*000c*/ 	.byte	0x04, 0x11
        /*000e*/ 	.short	(.L_4 - .L_3)
	.align		4
.L_3:
        /*0010*/ 	.word	index@(attn_fwd)
        /*0014*/ 	.word	0x00000000


	//----- nvinfo : EIATTR_MIN_STACK_SIZE
	.align		4
.L_4:
        /*0018*/ 	.byte	0x04, 0x12
        /*001a*/ 	.short	(.L_6 - .L_5)
	.align		4
.L_5:
        /*001c*/ 	.word	index@(attn_fwd)
        /*0020*/ 	.word	0x00000000
.L_6:


//--------------------- .nv.info.attn_fwd         --------------------------
	.section	.nv.info.attn_fwd,"",@"SHT_CUDA_INFO"
	.sectionflags	@""
	.align	4


	//----- nvinfo : EIATTR_CUDA_API_VERSION
	.align		4
        /*0000*/ 	.byte	0x04, 0x37
        /*0002*/ 	.short	(.L_8 - .L_7)
.L_7:
        /*0004*/ 	.word	0x00000081


	//----- nvinfo : EIATTR_KPARAM_INFO
	.align		4
.L_8:
        /*0008*/ 	.byte	0x04, 0x17
        /*000a*/ 	.short	(.L_10 - .L_9)
.L_9:
        /*000c*/ 	.word	0x00000000
        /*0010*/ 	.short	0x0019
        /*0012*/ 	.short	0x0080
        /*0014*/ 	.byte	0x00, 0xf4, 0x21, 0x00


	//----- nvinfo : EIATTR_KPARAM_INFO
	.align		4
.L_10:
        /*0018*/ 	.byte	0x04, 0x17
        /*001a*/ 	.short	(.L_12 - .L_11)
.L_11:
        /*001c*/ 	.word	0x00000000
        /*0020*/ 	.short	0x0018
        /*0022*/ 	.short	0x0078
        /*0024*/ 	.byte	0x00, 0xf4, 0x21, 0x00


	//----- nvinfo : EIATTR_KPARAM_INFO
	.align		4
.L_12:
        /*0028*/ 	.byte	0x04, 0x17
        /*002a*/ 	.short	(.L_14 - .L_13)
.L_13:
        /*002c*/ 	.word	0x00000000
        /*0030*/ 	.short	0x0017
        /*0032*/ 	.short	0x0070
        /*0034*/ 	.byte	0x00, 0xf0, 0x11, 0x00


	//----- nvinfo : EIATTR_KPARAM_INFO
	.align		4
.L_14:
        /*0038*/ 	.byte	0x04, 0x17
        /*003a*/ 	.short	(.L_16 - .L_15)
.L_15:
        /*003c*/ 	.word	0x00000000
        /*0040*/ 	.short	0x0016
        /*0042*/ 	.short	0x006c
        /*0044*/ 	.byte	0x00, 0xf0, 0x11, 0x00


	//----- nvinfo : EIATTR_KPARAM_INFO
	.align		4
.L_16:
        /*0048*/ 	.byte	0x04, 0x17
        /*004a*/ 	.short	(.L_18 - .L_17)
.L_17:
        /*004c*/ 	.word	0x00000000
        /*0050*/ 	.short	0x0015
        /*0052*/ 	.short	0x0068
        /*0054*/ 	.byte	0x00, 0xf0, 0x11, 0x00


	//----- nvinfo : EIATTR_KPARAM_INFO
	.align		4
.L_18:
        /*0058*/ 	.byte	0x04, 0x17
        /*005a*/ 	.short	(.L_20 - .L_19)
.L_19:
        /*005c*/ 	.word	0x00000000
        /*0060*/ 	.short	0x0014
        /*0062*/ 	.short	0x0064
        /*0064*/ 	.byte	0x00, 0xf0, 0x11, 0x00


	//----- nvinfo : EIATTR_KPARAM_INFO
	.align		4
.L_20:
        /*0068*/ 	.byte	0x04, 0x17
        /*006a*/ 	.short	(.L_22 - .L_21)
.L_21:
        /*006c*/ 	.word	0x00000000
        /*0070*/ 	.short	0x0013
        /*0072*/ 	.short	0x0060
        /*0074*/ 	.byte	0x00, 0xf0, 0x11, 0x00


	//----- nvinfo : EIATTR_KPARAM_INFO
	.align		4
.L_22:
        /*0078*/ 	.byte	0x04, 0x17
        /*007a*/ 	.short	(.L_24 - .L_23)
.L_23:
        /*007c*/ 	.word	0x00000000
        /*0080*/ 	.short	0x0012
        /*0082*/ 	.short	0x005c
        /*0084*/ 	.byte	0x00, 0xf0, 0x11, 0x00


	//----- nvinfo : EIATTR_KPARAM_INFO
	.align		4
.L_24:
        /*0088*/ 	.byte	0x04, 0x17
        /*008a*/ 	.short	(.L_26 - .L_25)
.L_25:
        /*008c*/ 	.word	0x00000000
        /*0090*/ 	.short	0x0011
        /*0092*/ 	.short	0x0058
        /*0094*/ 	.byte	0x00, 0xf0, 0x11, 0x00


	//----- nvinfo : EIATTR_KPARAM_INFO
	.align		4
.L_26:
        /*0098*/ 	.byte	0x04, 0x17
        /*009a*/ 	.short	(.L_28 - .L_27)
.L_27:
        /*009c*/ 	.word	0x00000000
        /*00a0*/ 	.short	0x0010
        /*00a2*/ 	.short	0x0054
        /*00a4*/ 	.byte	0x00, 0xf0, 0x11, 0x00


	//----- nvinfo : EIATTR_KPARAM_INFO
	.align		4
.L_28:
        /*00a8*/ 	.byte	0x04, 0x17
        /*00aa*/ 	.short	(.L_30 - .L_29)
.L_29:
        /*00ac*/ 	.word	0x00000000
        /*00b0*/ 	.short	0x000f
        /*00b2*/ 	.short	0x0050
        /*00b4*/ 	.byte	0x00, 0xf0, 0x11, 0x00


	//----- nvinfo : EIATTR_KPARAM_INFO
	.align		4
.L_30:
        /*00b8*/ 	.byte	0x04, 0x17
        /*00ba*/ 	.short	(.L_32 - .L_31)
.L_31:
        /*00bc*/ 	.word	0x00000000
        /*00c0*/ 	.short	0x000e
        /*00c2*/ 	.short	0x004c
        /*00c4*/ 	.byte	0x00, 0xf0, 0x11, 0x00


	//----- nvinfo : EIATTR_KPARAM_INFO
	.align		4
.L_32:
        /*00c8*/ 	.byte	0x04, 0x17
        /*00ca*/ 	.short	(.L_34 - .L_33)
.L_33:
        /*00cc*/ 	.word	0x00000000
        /*00d0*/ 	.short	0x000d
        /*00d2*/ 	.short	0x0048
        /*00d4*/ 	.byte	0x00, 0xf0, 0x11, 0x00


	//----- nvinfo : EIATTR_KPARAM_INFO
	.align		4
.L_34:
        /*00d8*/ 	.byte	0x04, 0x17
        /*00da*/ 	.short	(.L_36 - .L_35)
.L_35:
        /*00dc*/ 	.word	0x00000000
        /*00e0*/ 	.short	0x000c
        /*00e2*/ 	.short	0x0044
        /*00e4*/ 	.byte	0x00, 0xf0, 0x11, 0x00


	//----- nvinfo : EIATTR_KPARAM_INFO
	.align		4
.L_36:
        /*00e8*/ 	.byte	0x04, 0x17
        /*00ea*/ 	.short	(.L_38 - .L_37)
.L_37:
        /*00ec*/ 	.word	0x00000000
        /*00f0*/ 	.short	0x000b
        /*00f2*/ 	.short	0x0040
        /*00f4*/ 	.byte	0x00, 0xf0, 0x11, 0x00


	//----- nvinfo : EIATTR_KPARAM_INFO
	.align		4
.L_38:
        /*00f8*/ 	.byte	0x04, 0x17
        /*00fa*/ 	.short	(.L_40 - .L_39)
.L_39:
        /*00fc*/ 	.word	0x00000000
        /*0100*/ 	.short	0x000a
        /*0102*/ 	.short	0x003c
        /*0104*/ 	.byte	0x00, 0xf0, 0x11, 0x00


	//----- nvinfo : EIATTR_KPARAM_INFO
	.align		4
.L_40:
        /*0108*/ 	.byte	0x04, 0x17
        /*010a*/ 	.short	(.L_42 - .L_41)
.L_41:
        /*010c*/ 	.word	0x00000000
        /*0110*/ 	.short	0x0009
        /*0112*/ 	.short	0x0038
        /*0114*/ 	.byte	0x00, 0xf0, 0x11, 0x00


	//----- nvinfo : EIATTR_KPARAM_INFO
	.align		4
.L_42:
        /*0118*/ 	.byte	0x04, 0x17
        /*011a*/ 	.short	(.L_44 - .L_43)
.L_43:
        /*011c*/ 	.word	0x00000000
        /*0120*/ 	.short	0x0008
        /*0122*/ 	.short	0x0034
        /*0124*/ 	.byte	0x00, 0xf0, 0x11, 0x00


	//----- nvinfo : EIATTR_KPARAM_INFO
	.align		4
.L_44:
        /*0128*/ 	.byte	0x04, 0x17
        /*012a*/ 	.short	(.L_46 - .L_45)
.L_45:
        /*012c*/ 	.word	0x00000000
        /*0130*/ 	.short	0x0007
        /*0132*/ 	.short	0x0030
        /*0134*/ 	.byte	0x00, 0xf0, 0x11, 0x00


	//----- nvinfo : EIATTR_KPARAM_INFO
	.align		4
.L_46:
        /*0138*/ 	.byte	0x04, 0x17
        /*013a*/ 	.short	(.L_48 - .L_47)
.L_47:
        /*013c*/ 	.word	0x00000000
        /*0140*/ 	.short	0x0006
        /*0142*/ 	.short	0x002c
        /*0144*/ 	.byte	0x00, 0xf0, 0x11, 0x00


	//----- nvinfo : EIATTR_KPARAM_INFO
	.align		4
.L_48:
        /*0148*/ 	.byte	0x04, 0x17
        /*014a*/ 	.short	(.L_50 - .L_49)
.L_49:
        /*014c*/ 	.word	0x00000000
        /*0150*/ 	.short	0x0005
        /*0152*/ 	.short	0x0028
        /*0154*/ 	.byte	0x00, 0xf0, 0x11, 0x00


	//----- nvinfo : EIATTR_KPARAM_INFO
	.align		4
.L_50:
        /*0158*/ 	.byte	0x04, 0x17
        /*015a*/ 	.short	(.L_52 - .L_51)
.L_51:
        /*015c*/ 	.word	0x00000000
        /*0160*/ 	.short	0x0004
        /*0162*/ 	.short	0x0020
        /*0164*/ 	.byte	0x00, 0xf4, 0x21, 0x00


	//----- nvinfo : EIATTR_KPARAM_INFO
	.align		4
.L_52:
        /*0168*/ 	.byte	0x04, 0x17
        /*016a*/ 	.short	(.L_54 - .L_53)
.L_53:
        /*016c*/ 	.word	0x00000000
        /*0170*/ 	.short	0x0003
        /*0172*/ 	.short	0x0018
        /*0174*/ 	.byte	0x00, 0xf4, 0x21, 0x00


	//----- nvinfo : EIATTR_KPARAM_INFO
	.align		4
.L_54:
        /*0178*/ 	.byte	0x04, 0x17
        /*017a*/ 	.short	(.L_56 - .L_55)
.L_55:
        /*017c*/ 	.word	0x00000000
        /*0180*/ 	.short	0x0002
        /*0182*/ 	.short	0x0010
        /*0184*/ 	.byte	0x00, 0xf4, 0x21, 0x00


	//----- nvinfo : EIATTR_KPARAM_INFO
	.align		4
.L_56:
        /*0188*/ 	.byte	0x04, 0x17
        /*018a*/ 	.short	(.L_58 - .L_57)
.L_57:
        /*018c*/ 	.word	0x00000000
        /*0190*/ 	.short	0x0001
        /*0192*/ 	.short	0x0008
        /*0194*/ 	.byte	0x00, 0xf4, 0x21, 0x00


	//----- nvinfo : EIATTR_KPARAM_INFO
	.align		4
.L_58:
        /*0198*/ 	.byte	0x04, 0x17
        /*019a*/ 	.short	(.L_60 - .L_59)
.L_59:
        /*019c*/ 	.word	0x00000000
        /*01a0*/ 	.short	0x0000
        /*01a2*/ 	.short	0x0000
        /*01a4*/ 	.byte	0x00, 0xf4, 0x21, 0x00


	//----- nvinfo : EIATTR_SPARSE_MMA_MASK
	.align		4
.L_60:
        /*01a8*/ 	.byte	0x03, 0x50
        /*01aa*/ 	.short	0x0000


	//----- nvinfo : EIATTR_MAXREG_COUNT
	.align		4
        /*01ac*/ 	.byte	0x03, 0x1b
        /*01ae*/ 	.short	0x0080


	//----- nvinfo : EIATTR_NUM_BARRIERS
	.align		4
        /*01b0*/ 	.byte	0x02, 0x4c
        /*01b2*/ 	.byte	0x01
	.zero		1


	//----- nvinfo : EIATTR_COOP_GROUP_MASK_REGIDS
	.align		4
        /*01b4*/ 	.byte	0x04, 0x29
        /*01b6*/ 	.short	(.L_62 - .L_61)


	//   ....[0]....
.L_61:
        /*01b8*/ 	.word	0xffffffff


	//   ....[1]....
        /*01bc*/ 	.word	0xffffffff


	//   ....[2]....
        /*01c0*/ 	.word	0xffffffff


	//   ....[3]....
        /*01c4*/ 	.word	0xffffffff


	//   ....[4]....
        /*01c8*/ 	.word	0xffffffff


	//   ....[5]....
        /*01cc*/ 	.word	0xffffffff


	//   ....[6]....
        /*01d0*/ 	.word	0xffffffff


	//   ....[7]....
        /*01d4*/ 	.word	0xffffffff


	//----- nvinfo : EIATTR_COOP_GROUP_INSTR_OFFSETS
	.align		4
.L_62:
        /*01d8*/ 	.byte	0x04, 0x28
        /*01da*/ 	.short	(.L_64 - .L_63)


	//   ....[0]....
.L_63:
        /*01dc*/ 	.word	0x00001b50


	//   ....[1]....
        /*01e0*/ 	.word	0x00001ce0


	//   ....[2]....
        /*01e4*/ 	.word	0x00001cf0


	//   ....[3]....
        /*01e8*/ 	.word	0x00001d10


	//   ....[4]....
        /*01ec*/ 	.word	0x00002840


	//   ....[5]....
        /*01f0*/ 	.word	0x00002850


	//   ....[6]....
        /*01f4*/ 	.word	0x00002900


	//   ....[7]....
        /*01f8*/ 	.word	0x00002910


	//----- nvinfo : EIATTR_VRC_CTA_INIT_COUNT
	.align		4
.L_64:
        /*01fc*/ 	.byte	0x02, 0x4a
	.zero		1
	.zero		1


	//----- nvinfo : EIATTR_EXIT_INSTR_OFFSETS
	.align		4
        /*0200*/ 	.byte	0x04, 0x1c
        /*0202*/ 	.short	(.L_66 - .L_65)


	//   ....[0]....
.L_65:
        /*0204*/ 	.word	0x00003a50


	//   ....[1]....
        /*0208*/ 	.word	0x00003a80


	//----- nvinfo : EIATTR_REQNTID
	.align		4
.L_66:
        /*020c*/ 	.byte	0x04, 0x10
        /*020e*/ 	.short	(.L_68 - .L_67)
.L_67:
        /*0210*/ 	.word	0x00000200
        /*0214*/ 	.word	0x00000001
        /*0218*/ 	.word	0x00000001


	//----- nvinfo : EIATTR_CBANK_PARAM_SIZE
	.align		4
.L_68:
        /*021c*/ 	.byte	0x03, 0x19
        /*021e*/ 	.short	0x0088


	//----- nvinfo : EIATTR_PARAM_CBANK
	.align		4
        /*0220*/ 	.byte	0x04, 0x0a
        /*0222*/ 	.short	(.L_70 - .L_69)
	.align		4
.L_69:
        /*0224*/ 	.word	index@(.nv.constant0.attn_fwd)
        /*0228*/ 	.short	0x0380
        /*022a*/ 	.short	0x0088


	//----- nvinfo : EIATTR_SW_WAR
	.align		4
.L_70:
        /*022c*/ 	.byte	0x04, 0x36
        /*022e*/ 	.short	(.L_72 - .L_71)
.L_71:
        /*0230*/ 	.word	0x00000008
.L_72:


//--------------------- .nv.compat                --------------------------
	.section	.nv.compat,"",@"SHT_CUDA_COMPAT_INFO"
	.align	4
        /*0000*/ 	.byte	0x02, 0x02, 0x01, 0x00, 0x02, 0x05, 0x05, 0x00, 0x02, 0x03, 0x00, 0x00, 0x02, 0x06, 0x01, 0x00


//--------------------- .nv.callgraph             --------------------------
	.section	.nv.callgraph,"",@"SHT_CUDA_CALLGRAPH"
	.align	4
	.sectionentsize	8
	.align		4
        /*0000*/ 	.word	0x00000000
	.align		4
        /*0004*/ 	.word	0xffffffff
	.align		4
        /*0008*/ 	.word	0x00000000
	.align		4
        /*000c*/ 	.word	0xfffffffe
	.align		4
        /*0010*/ 	.word	0x00000000
	.align		4
        /*0014*/ 	.word	0xfffffffd
	.align		4
        /*0018*/ 	.word	0x00000000
	.align		4
        /*001c*/ 	.word	0xfffffffc


//--------------------- .nv.constant4             --------------------------
	.section	.nv.constant4,"a",@progbits
	.align	8
	.align		8
.nv.constant4:
        /*0000*/ 	.dword	_$_str


//--------------------- .text.attn_fwd            --------------------------
	.section	.text.attn_fwd,"ax",@progbits
	.align	128
        .global         attn_fwd
        .type           attn_fwd,@function
        .size           attn_fwd,(.L_x_3 - attn_fwd)
        .other          attn_fwd,@"STO_CUDA_ENTRY STV_DEFAULT"
attn_fwd:
.text.attn_fwd:
[----:B------:R-:W0:Y:S01]  /*0000*/  LDC R1, c[0x0][0x37c] ;  /* 0x0000df00ff017b82 */ /* 0x000e220000000800 */
[----:B------:R-:W1:Y:S07]  /*0010*/  S2R R0, SR_TID.X ;  /* 0x0000000000007919 */ /* 0x000e6e0000002100 */
[----:B------:R-:W2:Y:S01]  /*0020*/  S2UR UR9, SR_CTAID.Y ;  /* 0x00000000000979c3 */ /* 0x000ea20000002600 */
[----:B------:R-:W2:Y:S01]  /*0030*/  LDCU.64 UR4, c[0x0][0x3b0] ;  /* 0x00007600ff0477ac */ /* 0x000ea20008000a00 */
[----:B------:R-:W3:Y:S01]  /*0040*/  S2R R3, SR_CTAID.X ;  /* 0x0000000000037919 */ /* 0x000ee20000002500 */
[----:B------:R-:W4:Y:S05]  /*0050*/  LDCU.64 UR14, c[0x0][0x358] ;  /* 0x00006b00ff0e77ac */ /* 0x000f2a0008000a00 */
[----:B------:R-:W5:Y:S08]  /*0060*/  LDC R32, c[0x0][0x3b8] ;  /* 0x0000ee00ff207b82 */ /* 0x000f700000000800 */
[----:B------:R-:W0:Y:S01]  /*0070*/  LDC.64 R28, c[0x0][0x380] ;  /* 0x0000e000ff1c7b82 */ /* 0x000e220000000a00 */
[----:B--2---:R-:W-:-:S04]  /*0080*/  UIMAD UR4, UR9, UR4, URZ ;  /* 0x00000004090472a4 */ /* 0x004fc8000f8e02ff */
[----:B------:R-:W-:Y:S01]  /*0090*/  USHF.L.U32 UR6, UR4, 0x1, URZ ;  /* 0x0000000104067899 */ /* 0x000fe200080006ff */
[----:B-1----:R-:W-:Y:S02]  /*00a0*/  SHF.R.U32.HI R4, RZ, 0x8, R0 ;  /* 0x00000008ff047819 */ /* 0x002fe40000011600 */
[----:B---3--:R-:W-:Y:S02]  /*00b0*/  PRMT R76, R0, 0x6540, R3 ;  /* 0x00006540004c7816 */ /* 0x008fe40000000003 */
[----:B------:R-:W-:-:S03]  /*00c0*/  SGXT.U32 R4, R4, 0x1 ;  /* 0x000000010404781a */ /* 0x000fc60000000000 */
[----:B------:R-:W-:Y:S01]  /*00d0*/  IMAD R2, R76, UR5, RZ ;  /* 0x000000054c027c24 */ /* 0x000fe2000f8e02ff */
[----:B------:R-:W-:Y:S01]  /*00e0*/  UIMAD.WIDE UR4, UR4, 0x2, URZ ;  /* 0x00000002040478a5 */ /* 0x000fe2000f8e02ff */
[----:B-----5:R-:W-:Y:S02]  /*00f0*/  IMAD R5, R4, R32, RZ ;  /* 0x0000002004057224 */ /* 0x020fe400078e02ff */
[----:B------:R-:W-:Y:S02]  /*0100*/  IMAD.SHL.U32 R3, R2, 0x2, RZ ;  /* 0x0000000202037824 */ /* 0x000fe400078e00ff */
[----:B------:R-:W-:Y:S02]  /*0110*/  IMAD R6, R32, 0x2, R5 ;  /* 0x0000000220067824 */ /* 0x000fe400078e0205 */
[----:B------:R-:W-:Y:S01]  /*0120*/  IMAD.HI R2, R2, 0x2, RZ ;  /* 0x0000000202027827 */ /* 0x000fe200078e02ff */
[----:B0-----:R-:W-:-:S03]  /*0130*/  IADD3 R28, P0, P1, R3, UR6, R28 ;  /* 0x00000006031c7c10 */ /* 0x001fc6000f91e01c */
[----:B------:R-:W-:Y:S01]  /*0140*/  IMAD R7, R32, 0x2, R6 ;  /* 0x0000000220077824 */ /* 0x000fe200078e0206 */
[----:B------:R-:W-:Y:S02]  /*0150*/  IADD3.X R30, PT, PT, R2, UR5, R29, P0, P1 ;  /* 0x00000005021e7c10 */ /* 0x000fe400087e241d */
[CC--:B------:R-:W-:Y:S01]  /*0160*/  LEA R2, P0, R5.reuse, R28.reuse, 0x1 ;  /* 0x0000001c05027211 */ /* 0x0c0fe200078008ff */
[----:B------:R-:W-:Y:S01]  /*0170*/  IMAD R9, R32, 0x2, R7 ;  /* 0x0000000220097824 */ /* 0x000fe200078e0207 */
[----:B------:R-:W-:Y:S02]  /*0180*/  LEA R4, P1, R6, R28, 0x1 ;  /* 0x0000001c06047211 */ /* 0x000fe400078208ff */
[-C--:B------:R-:W-:Y:S01]  /*0190*/  LEA.HI.X.SX32 R3, R5, R30.reuse, 0x1, P0 ;  /* 0x0000001e05037211 */ /* 0x080fe200000f0eff */
[----:B------:R-:W-:Y:S01]  /*01a0*/  IMAD R11, R32, 0x2, R9 ;  /* 0x00000002200b7824 */ /* 0x000fe200078e0209 */
[----:B------:R-:W-:Y:S02]  /*01b0*/  LEA.HI.X.SX32 R5, R6, R30, 0x1, P1 ;  /* 0x0000001e06057211 */ /* 0x000fe400008f0eff */
[C---:B------:R-:W-:Y:S01]  /*01c0*/  LEA R6, P0, R7.reuse, R28, 0x1 ;  /* 0x0000001c07067211 */ /* 0x040fe200078008ff */
[C---:B------:R-:W-:Y:S01]  /*01d0*/  IMAD R12, R32.reuse, 0x2, R11 ;  /* 0x00000002200c7824 */ /* 0x040fe200078e020b */
[----:B----4-:R0:W2:Y:S02]  /*01e0*/  LDG.E.U16 R18, desc[UR14][R2.64] ;  /* 0x0000000e02127981 */ /* 0x0100a4000c1e1500 */
[----:B------:R-:W-:Y:S01]  /*01f0*/  LEA.HI.X.SX32 R7, R7, R30, 0x1, P0 ;  /* 0x0000001e07077211 */ /* 0x000fe200000f0eff */
[----:B------:R-:W-:Y:S01]  /*0200*/  IMAD R13, R32, 0x2, R12 ;  /* 0x00000002200d7824 */ /* 0x000fe200078e020c */
[-C--:B------:R-:W-:Y:S01]  /*0210*/  LEA R8, P0, R9, R28.reuse, 0x1 ;  /* 0x0000001c09087211 */ /* 0x080fe200078008ff */
[----:B------:R1:W3:Y:S01]  /*0220*/  LDG.E.U16 R19, desc[UR14][R4.64] ;  /* 0x0000000e04137981 */ /* 0x0002e2000c1e1500 */
[----:B------:R-:W-:-:S02]  /*0230*/  LEA R10, P1, R11, R28, 0x1 ;  /* 0x0000001c0b0a7211 */ /* 0x000fc400078208ff */
[----:B------:R-:W-:Y:S01]  /*0240*/  LEA.HI.X.SX32 R9, R9, R30, 0x1, P0 ;  /* 0x0000001e09097211 */ /* 0x000fe200000f0eff */
[----:B------:R4:W5:Y:S01]  /*0250*/  LDG.E.U16 R20, desc[UR14][R6.64] ;  /* 0x0000000e06147981 */ /* 0x000962000c1e1500 */
[----:B0-----:R-:W-:Y:S02]  /*0260*/  LEA R2, P0, R12, R28, 0x1 ;  /* 0x0000001c0c027211 */ /* 0x001fe400078008ff */
[----:B------:R-:W-:Y:S01]  /*0270*/  LEA R14, R32, R13, 0x1 ;  /* 0x0000000d200e7211 */ /* 0x000fe200078e08ff */
[----:B------:R0:W3:Y:S01]  /*0280*/  LDG.E.U16 R21, desc[UR14][R8.64] ;  /* 0x0000000e08157981 */ /* 0x0000e2000c1e1500 */
[----:B------:R-:W-:Y:S02]  /*0290*/  LEA.HI.X.SX32 R3, R12, R30, 0x1, P0 ;  /* 0x0000001e0c037211 */ /* 0x000fe400000f0eff */
[----:B-1----:R-:W-:Y:S01]  /*02a0*/  LEA R4, P0, R13, R28, 0x1 ;  /* 0x0000001c0d047211 */ /* 0x002fe200078008ff */
[C---:B------:R-:W-:Y:S01]  /*02b0*/  IMAD R12, R32.reuse, 0x2, R14 ;  /* 0x00000002200c7824 */ /* 0x040fe200078e020e */
[-C--:B------:R-:W-:Y:S01]  /*02c0*/  LEA.HI.X.SX32 R11, R11, R30.reuse, 0x1, P1 ;  /* 0x0000001e0b0b7211 */ /* 0x080fe200008f0eff */
[----:B------:R-:W3:Y:S01]  /*02d0*/  LDG.E.U16 R23, desc[UR14][R2.64] ;  /* 0x0000000e02177981 */ /* 0x000ee2000c1e1500 */
[----:B------:R-:W-:Y:S01]  /*02e0*/  LEA.HI.X.SX32 R5, R13, R30, 0x1, P0 ;  /* 0x0000001e0d057211 */ /* 0x000fe200000f0eff */
[----:B------:R-:W-:Y:S01]  /*02f0*/  IMAD R13, R32, 0x2, R12 ;  /* 0x00000002200d7824 */ /* 0x000fe200078e020c */
[----:B----4-:R-:W-:Y:S01]  /*0300*/  LEA R6, P0, R14, R28, 0x1 ;  /* 0x0000001c0e067211 */ /* 0x010fe200078008ff */
[----:B------:R1:W4:Y:S02]  /*0310*/  LDG.E.U16 R22, desc[UR14][R10.64] ;  /* 0x0000000e0a167981 */ /* 0x000324000c1e1500 */
[----:B------:R-:W-:Y:S01]  /*0320*/  IMAD R16, R32, 0x2, R13 ;  /* 0x0000000220107824 */ /* 0x000fe200078e020d */
[----:B------:R-:W-:Y:S01]  /*0330*/  LEA.HI.X.SX32 R7, R14, R30, 0x1, P0 ;  /* 0x0000001e0e077211 */ /* 0x000fe200000f0eff */
[----:B------:R1:W3:Y:S02]  /*0340*/  LDG.E.U16 R24, desc[UR14][R4.64] ;  /* 0x0000000e04187981 */ /* 0x0002e4000c1e1500 */
[----:B------:R-:W-:Y:S01]  /*0350*/  IMAD R17, R32, 0x2, R16 ;  /* 0x0000000220117824 */ /* 0x000fe200078e0210 */
[-C--:B0-----:R-:W-:Y:S01]  /*0360*/  LEA R8, P1, R12, R28.reuse, 0x1 ;  /* 0x0000001c0c087211 */ /* 0x081fe200078208ff */
[----:B------:R0:W3:Y:S01]  /*0370*/  LDG.E.U16 R25, desc[UR14][R6.64] ;  /* 0x0000000e06197981 */ /* 0x0000e2000c1e1500 */
[----:B-1----:R-:W-:Y:S01]  /*0380*/  LEA R10, P0, R13, R28, 0x1 ;  /* 0x0000001c0d0a7211 */ /* 0x002fe200078008ff */
[----:B------:R-:W-:Y:S01]  /*0390*/  IMAD R14, R32, 0x2, R17 ;  /* 0x00000002200e7824 */ /* 0x000fe200078e0211 */
[----:B------:R-:W-:-:S02]  /*03a0*/  LEA.HI.X.SX32 R9, R12, R30, 0x1, P1 ;  /* 0x0000001e0c097211 */ /* 0x000fc400008f0eff */
[----:B------:R-:W-:Y:S01]  /*03b0*/  LEA.HI.X.SX32 R11, R13, R30, 0x1, P0 ;  /* 0x0000001e0d0b7211 */ /* 0x000fe200000f0eff */
[----:B------:R-:W-:Y:S01]  /*03c0*/  IMAD R3, R32, 0x2, R14 ;  /* 0x0000000220037824 */ /* 0x000fe200078e020e */
[----:B------:R-:W-:Y:S01]  /*03d0*/  LEA R12, P0, R14, R28, 0x1 ;  /* 0x0000001c0e0c7211 */ /* 0x000fe200078008ff */
[----:B------:R1:W3:Y:S02]  /*03e0*/  LDG.E.U16 R26, desc[UR14][R8.64] ;  /* 0x0000000e081a7981 */ /* 0x0002e4000c1e1500 */
[----:B------:R-:W-:Y:S01]  /*03f0*/  IMAD R5, R32, 0x2, R3 ;  /* 0x0000000220057824 */ /* 0x000fe200078e0203 */
[----:B------:R-:W-:Y:S01]  /*0400*/  LEA.HI.X.SX32 R13, R14, R30, 0x1, P0 ;  /* 0x0000001e0e0d7211 */ /* 0x000fe200000f0eff */
[----:B------:R1:W5:Y:S01]  /*0410*/  LDG.E.U16 R27, desc[UR14][R10.64] ;  /* 0x0000000e0a1b7981 */ /* 0x000362000c1e1500 */
[CC--:B------:R-:W-:Y:S02]  /*0420*/  LEA R14, P1, R3.reuse, R28.reuse, 0x1 ;  /* 0x0000001c030e7211 */ /* 0x0c0fe400078208ff */
[----:B------:R-:W-:Y:S01]  /*0430*/  LEA R2, P0, R16, R28, 0x1 ;  /* 0x0000001c10027211 */ /* 0x000fe200078008ff */
[----:B------:R-:W5:Y:S01]  /*0440*/  LDG.E.U16 R12, desc[UR14][R12.64] ;  /* 0x0000000e0c0c7981 */ /* 0x000f62000c1e1500 */
[----:B------:R-:W-:-:S02]  /*0450*/  LEA.HI.X.SX32 R15, R3, R30, 0x1, P1 ;  /* 0x0000001e030f7211 */ /* 0x000fc400008f0eff */
[----:B------:R-:W-:Y:S02]  /*0460*/  LEA.HI.X.SX32 R3, R16, R30, 0x1, P0 ;  /* 0x0000001e10037211 */ /* 0x000fe400000f0eff */
[-C--:B0-----:R-:W-:Y:S01]  /*0470*/  LEA R6, P1, R5, R28.reuse, 0x1 ;  /* 0x0000001c05067211 */ /* 0x081fe200078208ff */
[----:B------:R-:W5:Y:S01]  /*0480*/  LDG.E.U16 R14, desc[UR14][R14.64] ;  /* 0x0000000e0e0e7981 */ /* 0x000f62000c1e1500 */
[----:B------:R-:W-:Y:S02]  /*0490*/  LEA R16, R32, R5, 0x1 ;  /* 0x0000000520107211 */ /* 0x000fe400078e08ff */
[----:B------:R-:W-:Y:S01]  /*04a0*/  LEA R4, P0, R17, R28, 0x1 ;  /* 0x0000001c11047211 */ /* 0x000fe200078008ff */
[----:B------:R0:W5:Y:S01]  /*04b0*/  LDG.E.U16 R2, desc[UR14][R2.64] ;  /* 0x0000000e02027981 */ /* 0x000162000c1e1500 */
[----:B------:R-:W-:Y:S02]  /*04c0*/  LEA.HI.X.SX32 R7, R5, R30, 0x1, P1 ;  /* 0x0000001e05077211 */ /* 0x000fe400008f0eff */
[----:B-1----:R-:W-:-:S02]  /*04d0*/  LEA R8, P1, R16, R28, 0x1 ;  /* 0x0000001c10087211 */ /* 0x002fc400078208ff */
[-C--:B------:R-:W-:Y:S01]  /*04e0*/  LEA.HI.X.SX32 R5, R17, R30.reuse, 0x1, P0 ;  /* 0x0000001e11057211 */ /* 0x080fe200000f0eff */
[----:B------:R-:W5:Y:S01]  /*04f0*/  LDG.E.U16 R6, desc[UR14][R6.64] ;  /* 0x0000000e06067981 */ /* 0x000f62000c1e1500 */
[----:B------:R-:W-:-:S04]  /*0500*/  LEA.HI.X.SX32 R9, R16, R30, 0x1, P1 ;  /* 0x0000001e10097211 */ /* 0x000fc800008f0eff */
[----:B------:R1:W5:Y:S04]  /*0510*/  LDG.E.U16 R5, desc[UR14][R4.64] ;  /* 0x0000000e04057981 */ /* 0x000368000c1e1500 */
[----:B------:R-:W5:Y:S01]  /*0520*/  LDG.E.U16 R8, desc[UR14][R8.64] ;  /* 0x0000000e08087981 */ /* 0x000f62000c1e1500 */
[----:B------:R-:W0:Y:S01]  /*0530*/  S2UR UR8, SR_CgaCtaId ;  /* 0x00000000000879c3 */ /* 0x000e220000008800 */
[----:B------:R-:W-:Y:S01]  /*0540*/  UMOV UR4, 0x400 ;  /* 0x0000040000047882 */ /* 0x000fe20000000000 */
[----:B------:R-:W-:Y:S01]  /*0550*/  LOP3.LUT R10, R0, 0xff, RZ, 0xc0, !PT ;  /* 0x000000ff000a7812 */ /* 0x000fe200078ec0ff */
[----:B0-----:R-:W-:-:S05]  /*0560*/  ULEA UR8, UR8, UR4, 0x18 ;  /* 0x0000000408087291 */ /* 0x001fca000f8ec0ff */
[----:B------:R-:W0:Y:S01]  /*0570*/  S2UR UR4, SR_CTAID.X ;  /* 0x00000000000479c3 */ /* 0x000e220000002500 */
[----:B------:R-:W-:Y:S01]  /*0580*/  SHF.R.S32.HI R11, RZ, 0x8, R0 ;  /* 0x00000008ff0b7819 */ /* 0x000fe20000011400 */
[----:B------:R-:W-:-:S03]  /*0590*/  IMAD.SHL.U32 R10, R10, 0x2, RZ ;  /* 0x000000020a0a7824 */ /* 0x000fc600078e00ff */
[----:B------:R-:W-:-:S04]  /*05a0*/  SGXT R11, R11, 0x1 ;  /* 0x000000010b0b781a */ /* 0x000fc80000000200 */
[----:B------:R-:W-:-:S04]  /*05b0*/  LOP3.LUT R11, R10, 0x210, R11, 0x78, !PT ;  /* 0x000002100a0b7812 */ /* 0x000fc800078e780b */
[----:B------:R-:W-:Y:S01]  /*05c0*/  LOP3.LUT R10, R11, 0x20, RZ, 0x3c, !PT ;  /* 0x000000200b0a7812 */ /* 0x000fe200078e3cff */
[----:B0-----:R-:W-:-:S04]  /*05d0*/  USHF.L.U32 UR4, UR4, 0x8, URZ ;  /* 0x0000000804047899 */ /* 0x001fc800080006ff */
[----:B------:R-:W-:-:S04]  /*05e0*/  UIADD3 UR16, UPT, UPT, UR4, 0x100, URZ ;  /* 0x0000010004107890 */ /* 0x000fc8000fffe0ff */
[----:B------:R-:W-:Y:S01]  /*05f0*/  UISETP.GE.AND UP0, UPT, UR16, 0x1, UPT ;  /* 0x000000011000788c */ /* 0x000fe2000bf06270 */
[C---:B------:R-:W-:Y:S02]  /*0600*/  LOP3.LUT R3, R11.reuse, 0x40, RZ, 0x3c, !PT ;  /* 0x000000400b037812 */ /* 0x040fe400078e3cff */
[----:B------:R-:W-:Y:S01]  /*0610*/  LOP3.LUT R32, R11, 0x60, RZ, 0x3c, !PT ;  /* 0x000000600b207812 */ /* 0x000fe200078e3cff */
[----:B------:R-:W-:Y:S01]  /*0620*/  IMAD.MOV.U32 R30, RZ, RZ, -0x800000 ;  /* 0xff800000ff1e7424 */ /* 0x000fe200078e00ff */
[----:B------:R-:W-:Y:S01]  /*0630*/  CS2R R16, SRZ ;  /* 0x0000000000107805 */ /* 0x000fe2000001ff00 */
[----:B-1----:R-:W-:Y:S01]  /*0640*/  IMAD.MOV.U32 R4, RZ, RZ, 0x3f800000 ;  /* 0x3f800000ff047424 */ /* 0x002fe200078e00ff */
[----:B------:R-:W-:Y:S01]  /*0650*/  CS2R R34, SRZ ;  /* 0x0000000000227805 */ /* 0x000fe2000001ff00 */
[----:B------:R-:W-:Y:S01]  /*0660*/  IMAD.MOV.U32 R28, RZ, RZ, -0x800000 ;  /* 0xff800000ff1c7424 */ /* 0x000fe200078e00ff */
[----:B--2---:R-:W-:Y:S04]  /*0670*/  STS.U16 [R11+UR8], R18 ;  /* 0x000000120b007988 */ /* 0x004fe80008000408 */
[----:B----4-:R-:W-:Y:S04]  /*0680*/  STS.U16 [R11+UR8+0x1000], R22 ;  /* 0x001000160b007988 */ /* 0x010fe80008000408 */
[----:B---3--:R-:W-:Y:S04]  /*0690*/  STS.U16 [R11+UR8+0x2000], R26 ;  /* 0x0020001a0b007988 */ /* 0x008fe80008000408 */
[----:B-----5:R-:W-:Y:S04]  /*06a0*/  STS.U16 [R11+UR8+0x3000], R12 ;  /* 0x0030000c0b007988 */ /* 0x020fe80008000408 */
[----:B------:R0:W-:Y:S04]  /*06b0*/  STS.U16 [R10+UR8+0x400], R19 ;  /* 0x000400130a007988 */ /* 0x0001e80008000408 */
[----:B------:R1:W-:Y:S04]  /*06c0*/  STS.U16 [R10+UR8+0x1400], R23 ;  /* 0x001400170a007988 */ /* 0x0003e80008000408 */
[----:B------:R2:W-:Y:S04]  /*06d0*/  STS.U16 [R10+UR8+0x2400], R27 ;  /* 0x0024001b0a007988 */ /* 0x0005e80008000408 */
[----:B------:R3:W-:Y:S01]  /*06e0*/  STS.U16 [R10+UR8+0x3400], R14 ;  /* 0x0034000e0a007988 */ /* 0x0007e20008000408 */
[----:B0-----:R-:W-:-:S02]  /*06f0*/  CS2R R18, SRZ ;  /* 0x0000000000127805 */ /* 0x001fc4000001ff00 */
[----:B-1----:R-:W-:Y:S01]  /*0700*/  CS2R R22, SRZ ;  /* 0x0000000000167805 */ /* 0x002fe2000001ff00 */
[----:B------:R-:W-:Y:S01]  /*0710*/  STS.U16 [R3+UR8+0x800], R20 ;  /* 0x0008001403007988 */ /* 0x000fe20008000408 */
[----:B--2---:R-:W-:-:S03]  /*0720*/  CS2R R26, SRZ ;  /* 0x00000000001a7805 */ /* 0x004fc6000001ff00 */
[----:B------:R-:W-:Y:S01]  /*0730*/  STS.U16 [R3+UR8+0x1800], R24 ;  /* 0x0018001803007988 */ /* 0x000fe20008000408 */
[----:B---3--:R-:W-:-:S03]  /*0740*/  IMAD.MOV.U32 R14, RZ, RZ, 0x3f800000 ;  /* 0x3f800000ff0e7424 */ /* 0x008fc600078e00ff */
[----:B------:R0:W-:Y:S01]  /*0750*/  STS.U16 [R3+UR8+0x2800], R2 ;  /* 0x0028000203007988 */ /* 0x0001e20008000408 */
[----:B------:R-:W-:-:S03]  /*0760*/  SHF.L.U32 R10, R0, 0x3, RZ ;  /* 0x00000003000a7819 */ /* 0x000fc600000006ff */
[----:B------:R1:W-:Y:S04]  /*0770*/  STS.U16 [R3+UR8+0x3800], R6 ;  /* 0x0038000603007988 */ /* 0x0003e80008000408 */
[----:B------:R2:W-:Y:S01]  /*0780*/  STS.U16 [R32+UR8+0xc00], R21 ;  /* 0x000c001520007988 */ /* 0x0005e20008000408 */
[----:B0-----:R-:W-:-:S03]  /*0790*/  LOP3.LUT R2, R0, 0x1ff, RZ, 0xc0, !PT ;  /* 0x000001ff00027812 */ /* 0x001fc600078ec0ff */
[----:B------:R0:W-:Y:S01]  /*07a0*/  STS.U16 [R32+UR8+0x1c00], R25 ;  /* 0x001c001920007988 */ /* 0x0001e20008000408 */
[----:B-1----:R-:W-:-:S03]  /*07b0*/  LOP3.LUT R3, R0, 0x7, RZ, 0xc0, !PT ;  /* 0x0000000700037812 */ /* 0x002fc600078ec0ff */
[----:B------:R1:W-:Y:S01]  /*07c0*/  STS.U16 [R32+UR8+0x2c00], R5 ;  /* 0x002c000520007988 */ /* 0x0003e20008000408 */
[----:B--2---:R-:W-:-:S03]  /*07d0*/  CS2R R20, SRZ ;  /* 0x0000000000147805 */ /* 0x004fc6000001ff00 */
[----:B------:R2:W-:Y:S01]  /*07e0*/  STS.U16 [R32+UR8+0x3c00], R8 ;  /* 0x003c000820007988 */ /* 0x0005e20008000408 */
[----:B0-----:R-:W-:Y:S01]  /*07f0*/  CS2R R24, SRZ ;  /* 0x0000000000187805 */ /* 0x001fe2000001ff00 */
[----:B-1----:R-:W-:Y:S01]  /*0800*/  IMAD.SHL.U32 R5, R0, 0x2, RZ ;  /* 0x0000000200057824 */ /* 0x002fe200078e00ff */
[----:B--2---:R-:W-:Y:S01]  /*0810*/  CS2R R32, SRZ ;  /* 0x0000000000207805 */ /* 0x004fe2000001ff00 */
[----:B------:R-:W-:Y:S06]  /*0820*/  BRA.U !UP0, `(.L_x_0) ;  /* 0x0000002108907547 */ /* 0x000fec000b800000 */
[----:B------:R-:W0:Y:S01]  /*0830*/  LDCU.64 UR12, c[0x0][0x3d0] ;  /* 0x00007a00ff0c77ac */ /* 0x000e220008000a00 */
[----:B------:R-:W-:Y:S01]  /*0840*/  LOP3.LUT R9, R5, 0x10, RZ, 0xc0, !PT ;  /* 0x0000001005097812 */ /* 0x000fe200078ec0ff */
[----:B------:R-:W-:Y:S01]  /*0850*/  IMAD R8, R3, 0x210, RZ ;  /* 0x0000021003087824 */ /* 0x000fe200078e02ff */
[C---:B------:R-:W-:Y:S01]  /*0860*/  LOP3.LUT R4, R0.reuse, 0x1e0, RZ, 0xc0, !PT ;  /* 0x000001e000047812 */ /* 0x040fe200078ec0ff */
[----:B------:R-:W1:Y:S01]  /*0870*/  LDCU.64 UR10, c[0x0][0x3c0] ;  /* 0x00007800ff0a77ac */ /* 0x000e620008000a00 */
[--C-:B------:R-:W-:Y:S01]  /*0880*/  SHF.R.U32.HI R7, RZ, 0x2, R0.reuse ;  /* 0x00000002ff077819 */ /* 0x100fe20000011600 */
[----:B------:R-:W2:Y:S01]  /*0890*/  LDC R19, c[0x0][0x3d8] ;  /* 0x0000f600ff137b82 */ /* 0x000ea20000000800 */
[----:B------:R-:W-:Y:S01]  /*08a0*/  LOP3.LUT R9, R9, 0x1e0, R0, 0xf8, !PT ;  /* 0x000001e009097812 */ /* 0x000fe200078ef800 */
[----:B------:R-:W3:Y:S01]  /*08b0*/  LDCU UR5, c[0x0][0x3c8] ;  /* 0x00007900ff0577ac */ /* 0x000ee20008000800 */
[----:B------:R-:W-:Y:S01]  /*08c0*/  SHF.R.U32.HI R4, RZ, 0x1, R4 ;  /* 0x00000001ff047819 */ /* 0x000fe20000011604 */
[----:B------:R-:W-:Y:S01]  /*08d0*/  IMAD.SHL.U32 R11, R0, 0x100, RZ ;  /* 0x00000100000b7824 */ /* 0x000fe200078e00ff */
[----:B------:R-:W-:Y:S01]  /*08e0*/  SGXT.U32 R7, R7, 0x3 ;  /* 0x000000030707781a */ /* 0x000fe20000000000 */
[----:B------:R-:W4:Y:S01]  /*08f0*/  LDCU.64 UR20, c[0x0][0x390] ;  /* 0x00007200ff1477ac */ /* 0x000f220008000a00 */
[----:B------:R-:W-:Y:S01]  /*0900*/  LOP3.LUT R14, R8, R9, RZ, 0x3c, !PT ;  /* 0x00000009080e7212 */ /* 0x000fe200078e3cff */
[----:B------:R-:W-:Y:S01]  /*0910*/  IMAD.SHL.U32 R9, R2, 0x2, RZ ;  /* 0x0000000202097824 */ /* 0x000fe200078e00ff */
[----:B------:R-:W-:Y:S01]  /*0920*/  LOP3.LUT R6, R4, UR4, R7, 0xfe, !PT ;  /* 0x0000000404067c12 */ /* 0x000fe2000f8efe07 */
[----:B------:R-:W5:Y:S01]  /*0930*/  LDCU.64 UR18, c[0x0][0x388] ;  /* 0x00007100ff1277ac */ /* 0x000f620008000a00 */
[----:B------:R-:W-:-:S02]  /*0940*/  LOP3.LUT R2, R0, 0x1c0, RZ, 0xc0, !PT ;  /* 0x000001c000027812 */ /* 0x000fc400078ec0ff */
[----:B------:R-:W-:Y:S02]  /*0950*/  CS2R R22, SRZ ;  /* 0x0000000000167805 */ /* 0x000fe4000001ff00 */
[C---:B------:R-:W-:Y:S01]  /*0960*/  LOP3.LUT R4, R0.reuse, 0x1f, RZ, 0xc0, !PT ;  /* 0x0000001f00047812 */ /* 0x040fe200078ec0ff */
[----:B0-----:R-:W-:Y:S01]  /*0970*/  UIMAD UR6, UR9, UR12, URZ ;  /* 0x0000000c090672a4 */ /* 0x001fe2000f8e02ff */
[----:B------:R-:W-:Y:S01]  /*0980*/  LOP3.LUT R7, R0, 0x3f, RZ, 0xc0, !PT ;  /* 0x0000003f00077812 */ /* 0x000fe200078ec0ff */
[----:B-1----:R-:W-:Y:S01]  /*0990*/  UIMAD UR4, UR9, UR10, URZ ;  /* 0x0000000a090472a4 */ /* 0x002fe2000f8e02ff */
[----:B------:R-:W-:Y:S01]  /*09a0*/  SHF.R.U32.HI R8, RZ, 0x2, R0 ;  /* 0x00000002ff087819 */ /* 0x000fe20000011600 */
[----:B------:R-:W-:Y:S01]  /*09b0*/  USHF.L.U32 UR7, UR6, 0x1, URZ ;  /* 0x0000000106077899 */ /* 0x000fe200080006ff */
[----:B------:R-:W-:Y:S01]  /*09c0*/  SHF.R.U32.HI R2, RZ, 0x2, R2 ;  /* 0x00000002ff027819 */ /* 0x000fe20000011602 */
[----:B---3--:R-:W-:Y:S01]  /*09d0*/  IMAD R4, R4, UR5, RZ ;  /* 0x0000000504047c24 */ /* 0x008fe2000f8e02ff */
[----:B------:R-:W-:Y:S01]  /*09e0*/  LOP3.LUT R11, R11, 0x1000, RZ, 0xc0, !PT ;  /* 0x000010000b0b7812 */ /* 0x000fe200078ec0ff */
[----:B------:R-:W-:Y:S01]  /*09f0*/  IMAD R12, R7, UR13, RZ ;  /* 0x0000000d070c7c24 */ /* 0x000fe2000f8e02ff */
[----:B------:R-:W-:Y:S01]  /*0a00*/  USHF.L.U32 UR5, UR4, 0x1, URZ ;  /* 0x0000000104057899 */ /* 0x000fe200080006ff */
[C---:B------:R-:W-:Y:S01]  /*0a10*/  LOP3.LUT R7, R9.reuse, 0x30, R8, 0x78, !PT ;  /* 0x0000003009077812 */ /* 0x040fe200078e7808 */
[----:B------:R-:W-:Y:S01]  /*0a20*/  IMAD.U32 R21, RZ, RZ, UR11 ;  /* 0x0000000bff157e24 */ /* 0x000fe2000f8e00ff */
[----:B------:R-:W-:Y:S01]  /*0a30*/  LOP3.LUT R8, R9, R2, RZ, 0x3c, !PT ;  /* 0x0000000209087212 */ /* 0x000fe200078e3cff */
[----:B------:R-:W-:Y:S01]  /*0a40*/  IMAD.SHL.U32 R2, R4, 0x2, RZ ;  /* 0x0000000204027824 */ /* 0x000fe200078e00ff */
[----:B------:R-:W-:Y:S01]  /*0a50*/  IADD3 R9, PT, PT, R14, UR8, R11 ;  /* 0x000000080e097c10 */ /* 0x000fe2000fffe00b */
[----:B------:R-:W-:Y:S01]  /*0a60*/  IMAD.SHL.U32 R11, R12, 0x2, RZ ;  /* 0x000000020c0b7824 */ /* 0x000fe200078e00ff */
[--C-:B------:R-:W-:Y:S01]  /*0a70*/  SHF.R.U32.HI R15, RZ, 0x5, R0.reuse ;  /* 0x00000005ff0f7819 */ /* 0x100fe20000011600 */
[----:B------:R-:W-:Y:S01]  /*0a80*/  IMAD.U32 R14, RZ, RZ, UR7 ;  /* 0x00000007ff0e7e24 */ /* 0x000fe2000f8e00ff */
[----:B------:R-:W-:Y:S01]  /*0a90*/  SHF.R.U32.HI R13, RZ, 0x6, R0 ;  /* 0x00000006ff0d7819 */ /* 0x000fe20000011600 */
[----:B------:R-:W-:Y:S01]  /*0aa0*/  IMAD.U32 R87, RZ, RZ, UR5 ;  /* 0x00000005ff577e24 */ /* 0x000fe2000f8e00ff */
[----:B------:R-:W-:Y:S01]  /*0ab0*/  MOV R16, UR11 ;  /* 0x0000000b00107c02 */ /* 0x000fe20008000f00 */
[----:B------:R-:W-:Y:S01]  /*0ac0*/  UIMAD.WIDE UR4, UR4, 0x2, URZ ;  /* 0x00000002040478a5 */ /* 0x000fe2000f8e02ff */
[----:B----4-:R-:W-:Y:S01]  /*0ad0*/  IADD3 R79, P2, P3, R11, UR20, R14 ;  /* 0x000000140b4f7c10 */ /* 0x010fe2000fb5e00e */
[----:B------:R-:W-:Y:S01]  /*0ae0*/  UIMAD.WIDE UR6, UR6, 0x2, URZ ;  /* 0x00000002060678a5 */ /* 0x000fe2000f8e02ff */
[----:B------:R-:W-:Y:S01]  /*0af0*/  SGXT.U32 R11, R15, 0x4 ;  /* 0x000000040f0b781a */ /* 0x000fe20000000000 */
[----:B------:R-:W-:Y:S01]  /*0b00*/  IMAD.U32 R15, RZ, RZ, UR11 ;  /* 0x0000000bff0f7e24 */ /* 0x000fe2000f8e00ff */
[----:B-----5:R-:W-:Y:S01]  /*0b10*/  IADD3 R87, P0, P1, R2, UR18, R87 ;  /* 0x0000001202577c10 */ /* 0x020fe2000f91e057 */
[----:B------:R-:W-:Y:S01]  /*0b20*/  IMAD.HI R4, R4, 0x2, RZ ;  /* 0x0000000204047827 */ /* 0x000fe200078e02ff */
[----:B------:R-:W-:-:S02]  /*0b30*/  SGXT.U32 R2, R13, 0x3 ;  /* 0x000000030d02781a */ /* 0x000fc40000000000 */
[----:B------:R-:W-:Y:S02]  /*0b40*/  CS2R R24, SRZ ;  /* 0x0000000000187805 */ /* 0x000fe4000001ff00 */
[----:B------:R-:W-:Y:S01]  /*0b50*/  LOP3.LUT R10, R10, 0x30, RZ, 0xc0, !PT ;  /* 0x000000300a0a7812 */ /* 0x000fe200078ec0ff */
[----:B------:R-:W-:Y:S01]  /*0b60*/  IMAD R11, R11, UR11, RZ ;  /* 0x0000000b0b0b7c24 */ /* 0x000fe2000f8e02ff */
[----:B------:R-:W-:Y:S01]  /*0b70*/  CS2R R26, SRZ ;  /* 0x00000000001a7805 */ /* 0x000fe2000001ff00 */
[----:B--2---:R-:W-:Y:S01]  /*0b80*/  IMAD R14, R2, R19, RZ ;  /* 0x00000013020e7224 */ /* 0x004fe200078e02ff */
[----:B------:R-:W-:Y:S01]  /*0b90*/  CS2R R32, SRZ ;  /* 0x0000000000207805 */ /* 0x000fe2000001ff00 */
[----:B------:R-:W-:Y:S01]  /*0ba0*/  IMAD R2, R16, 0x10, R11 ;  /* 0x0000001010027824 */ /* 0x000fe200078e020b */
[----:B------:R-:W-:Y:S01]  /*0bb0*/  CS2R R34, SRZ ;  /* 0x0000000000227805 */ /* 0x000fe2000001ff00 */
[----:B------:R-:W-:Y:S01]  /*0bc0*/  IMAD.HI R13, R12, 0x2, RZ ;  /* 0x000000020c0d7827 */ /* 0x000fe200078e02ff */
[----:B------:R-:W-:Y:S01]  /*0bd0*/  UMOV UR6, URZ ;  /* 0x000000ff00067c82 */ /* 0x000fe20008000000 */
[----:B------:R-:W0:Y:S02]  /*0be0*/  LDCU UR10, c[0x0][0x3a8] ;  /* 0x00007500ff0a77ac */ /* 0x000e240008000800 */
[----:B------:R-:W-:-:S02]  /*0bf0*/  IMAD.U32 R17, RZ, RZ, UR5 ;  /* 0x00000005ff117e24 */ /* 0x000fc4000f8e00ff */
[----:B------:R-:W-:Y:S01]  /*0c00*/  IMAD.U32 R16, RZ, RZ, UR7 ;  /* 0x00000007ff107e24 */ /* 0x000fe2000f8e00ff */
[----:B------:R-:W-:Y:S01]  /*0c10*/  UMOV UR7, URZ ;  /* 0x000000ff00077c82 */ /* 0x000fe20008000000 */
[----:B------:R-:W-:Y:S01]  /*0c20*/  IMAD R12, R15, 0x10, R2 ;  /* 0x000000100f0c7824 */ /* 0x000fe200078e0202 */
[----:B------:R-:W-:Y:S01]  /*0c30*/  IADD3.X R17, PT, PT, R4, UR19, R17, P0, P1 ;  /* 0x0000001304117c10 */ /* 0x000fe200087e2411 */
[----:B------:R-:W-:Y:S01]  /*0c40*/  UMOV UR4, URZ ;  /* 0x000000ff00047c82 */ /* 0x000fe20008000000 */
[----:B------:R-:W-:Y:S01]  /*0c50*/  IADD3.X R15, PT, PT, R13, UR21, R16, P2, P3 ;  /* 0x000000150d0f7c10 */ /* 0x000fe200097e6410 */
[----:B------:R-:W-:Y:S01]  /*0c60*/  IMAD R4, R21, 0x10, R12 ;  /* 0x0000001015047824 */ /* 0x000fe200078e020c */
[----:B------:R-:W-:Y:S02]  /*0c70*/  LEA R13, R19, R14, 0x3 ;  /* 0x0000000e130d7211 */ /* 0x000fe400078e18ff */
[----:B------:R-:W-:Y:S02]  /*0c80*/  CS2R R20, SRZ ;  /* 0x0000000000147805 */ /* 0x000fe4000001ff00 */
[-C--:B------:R-:W-:Y:S01]  /*0c90*/  LEA R90, P1, R2, R87.reuse, 0x1 ;  /* 0x00000057025a7211 */ /* 0x080fe200078208ff */
[----:B------:R-:W-:Y:S01]  /*0ca0*/  UMOV UR5, URZ ;  /* 0x000000ff00057c82 */ /* 0x000fe20008000000 */
[----:B------:R-:W-:-:S02]  /*0cb0*/  LEA R88, P2, R12, R87, 0x1 ;  /* 0x000000570c587211 */ /* 0x000fc400078408ff */
[----:B------:R-:W-:Y:S01]  /*0cc0*/  LEA.HI.X.SX32 R91, R2, R17, 0x1, P1 ;  /* 0x00000011025b7211 */ /* 0x000fe200008f0eff */
[----:B------:R-:W-:Y:S01]  /*0cd0*/  IMAD R2, R19, 0x8, R13 ;  /* 0x0000000813027824 */ /* 0x000fe200078e020d */
[----:B------:R-:W-:Y:S02]  /*0ce0*/  LEA R86, P3, R4, R87, 0x1 ;  /* 0x0000005704567211 */ /* 0x000fe400078608ff */
[----:B------:R-:W-:Y:S01]  /*0cf0*/  LEA.HI.X.SX32 R89, R12, R17, 0x1, P2 ;  /* 0x000000110c597211 */ /* 0x000fe200010f0eff */
[----:B------:R-:W-:Y:S01]  /*0d00*/  IMAD R12, R3, 0x40, R10 ;  /* 0x00000040030c7824 */ /* 0x000fe200078e020a */
[----:B------:R-:W-:Y:S02]  /*0d10*/  LEA R80, P2, R2, R79, 0x1 ;  /* 0x0000004f02507211 */ /* 0x000fe400078408ff */
[----:B------:R-:W-:Y:S02]  /*0d20*/  LEA R92, P0, R11, R87, 0x1 ;  /* 0x000000570b5c7211 */ /* 0x000fe400078008ff */
[----:B------:R-:W-:Y:S01]  /*0d30*/  LEA.HI.X.SX32 R87, R4, R17, 0x1, P3 ;  /* 0x0000001104577211 */ /* 0x000fe200018f0eff */
[----:B------:R-:W-:Y:S01]  /*0d40*/  IMAD R4, R19, 0x8, R2 ;  /* 0x0000000813047824 */ /* 0x000fe200078e0202 */
[----:B------:R-:W-:Y:S01]  /*0d50*/  LEA.HI.X.SX32 R81, R2, R15, 0x1, P2 ;  /* 0x0000000f02517211 */ /* 0x000fe200010f0eff */
[----:B------:R-:W-:Y:S01]  /*0d60*/  IMAD R2, R3, 0x90, RZ ;  /* 0x0000009003027824 */ /* 0x000fe200078e02ff */
[----:B------:R-:W-:-:S02]  /*0d70*/  LEA.HI.X.SX32 R93, R11, R17, 0x1, P0 ;  /* 0x000000110b5d7211 */ /* 0x000fc400000f0eff */
[----:B------:R-:W-:Y:S02]  /*0d80*/  CS2R R16, SRZ ;  /* 0x0000000000107805 */ /* 0x000fe4000001ff00 */
[-C--:B------:R-:W-:Y:S02]  /*0d90*/  LEA R84, P0, R14, R79.reuse, 0x1 ;  /* 0x0000004f0e547211 */ /* 0x080fe400078008ff */
[----:B------:R-:W-:Y:S02]  /*0da0*/  CS2R R18, SRZ ;  /* 0x0000000000127805 */ /* 0x000fe4000001ff00 */
[-C--:B------:R-:W-:Y:S02]  /*0db0*/  LEA R82, P1, R13, R79.reuse, 0x1 ;  /* 0x0000004f0d527211 */ /* 0x080fe400078208ff */
[----:B------:R-:W-:Y:S02]  /*0dc0*/  LEA R78, P3, R4, R79, 0x1 ;  /* 0x0000004f044e7211 */ /* 0x000fe400078608ff */
[----:B------:R-:W-:-:S02]  /*0dd0*/  LOP3.LUT R11, R2, 0x30, R5, 0x78, !PT ;  /* 0x00000030020b7812 */ /* 0x000fc400078e7805 */
[-C--:B------:R-:W-:Y:S01]  /*0de0*/  LEA.HI.X.SX32 R85, R14, R15.reuse, 0x1, P0 ;  /* 0x0000000f0e557211 */ /* 0x080fe200000f0eff */
[----:B------:R-:W-:Y:S01]  /*0df0*/  IMAD.MOV.U32 R14, RZ, RZ, 0x3f800000 ;  /* 0x3f800000ff0e7424 */ /* 0x000fe200078e00ff */
[-C--:B------:R-:W-:Y:S02]  /*0e00*/  LEA.HI.X.SX32 R83, R13, R15.reuse, 0x1, P1 ;  /* 0x0000000f0d537211 */ /* 0x080fe400008f0eff */
[----:B------:R-:W-:Y:S01]  /*0e10*/  LEA.HI.X.SX32 R79, R4, R15, 0x1, P3 ;  /* 0x0000000f044f7211 */ /* 0x000fe200018f0eff */
[----:B------:R-:W-:Y:S01]  /*0e20*/  IMAD.MOV.U32 R15, RZ, RZ, -0x800000 ;  /* 0xff800000ff0f7424 */ /* 0x000fe200078e00ff */
[----:B------:R-:W-:Y:S01]  /*0e30*/  LOP3.LUT R10, R5, 0x6, RZ, 0xc0, !PT ;  /* 0x00000006050a7812 */ /* 0x000fe200078ec0ff */
[----:B------:R-:W-:Y:S01]  /*0e40*/  IMAD.MOV.U32 R4, RZ, RZ, 0x3f800000 ;  /* 0x3f800000ff047424 */ /* 0x000fe200078e00ff */
[----:B------:R-:W-:Y:S02]  /*0e50*/  MOV R3, 0xff800000 ;  /* 0xff80000000037802 */ /* 0x000fe40000000f00 */
[----:B------:R-:W-:-:S02]  /*0e60*/  LOP3.LUT R12, R12, 0x30, R5, 0x78, !PT ;  /* 0x000000300c0c7812 */ /* 0x000fc400078e7805 */
[----:B------:R-:W-:Y:S02]  /*0e70*/  LOP3.LUT R13, R11, 0x40, RZ, 0x3c, !PT ;  /* 0x000000400b0d7812 */ /* 0x000fe400078e3cff */
[----:B0-----:R-:W-:-:S07]  /*0e80*/  LOP3.LUT R2, R6, 0x8, RZ, 0xfc, !PT ;  /* 0x0000000806027812 */ /* 0x001fce00078efcff */
.L_x_1:
[----:B------:R-:W-:Y:S02]  /*0e90*/  IMAD.U32 R29, RZ, RZ, UR4 ;  /* 0x00000004ff1d7e24 */ /* 0x000fe4000f8e00ff */
[----:B------:R-:W-:Y:S02]  /*0ea0*/  IMAD.U32 R31, RZ, RZ, UR4 ;  /* 0x00000004ff1f7e24 */ /* 0x000fe4000f8e00ff */
[----:B------:R-:W-:Y:S02]  /*0eb0*/  IMAD.U32 R37, RZ, RZ, UR4 ;  /* 0x00000004ff257e24 */ /* 0x000fe4000f8e00ff */
[----:B------:R-:W-:Y:S02]  /*0ec0*/  IMAD.U32 R39, RZ, RZ, UR4 ;  /* 0x00000004ff277e24 */ /* 0x000fe4000f8e00ff */
[----:B------:R-:W-:-:S04]  /*0ed0*/  IMAD.WIDE R28, R29, 0x2, R92 ;  /* 0x000000021d1c7825 */ /* 0x000fc800078e025c */
[----:B------:R-:W-:Y:S01]  /*0ee0*/  IMAD.WIDE R30, R31, 0x2, R90 ;  /* 0x000000021f1e7825 */ /* 0x000fe200078e025a */
[----:B------:R-:W2:Y:S03]  /*0ef0*/  LDG.E.U16 R46, desc[UR14][R28.64] ;  /* 0x0000000e1c2e7981 */ /* 0x000ea6000c1e1500 */
[----:B------:R-:W-:Y:S01]  /*0f00*/  IMAD.WIDE R36, R37, 0x2, R88 ;  /* 0x0000000225247825 */ /* 0x000fe200078e0258 */
[----:B------:R-:W3:Y:S03]  /*0f10*/  LDG.E.U16 R52, desc[UR14][R30.64] ;  /* 0x0000000e1e347981 */ /* 0x000ee6000c1e1500 */
[----:B------:R-:W-:Y:S01]  /*0f20*/  IMAD.WIDE R38, R39, 0x2, R86 ;  /* 0x0000000227267825 */ /* 0x000fe200078e0256 */
[----:B------:R-:W4:Y:S04]  /*0f30*/  LDG.E.U16 R56, desc[UR14][R36.64] ;  /* 0x0000000e24387981 */ /* 0x000f28000c1e1500 */
[----:B------:R-:W5:Y:S01]  /*0f40*/  LDG.E.U16 R60, desc[UR14][R38.64] ;  /* 0x0000000e263c7981 */ /* 0x000f62000c1e1500 */
[----:B------:R-:W-:Y:S01]  /*0f50*/  BAR.SYNC.DEFER_BLOCKING 0x0 ;  /* 0x0000000000007b1d */ /* 0x000fe20000010000 */
[----:B------:R-:W-:-:S04]  /*0f60*/  IMAD.U32 R41, RZ, RZ, UR5 ;  /* 0x00000005ff297e24 */ /* 0x000fc8000f8e00ff */
[----:B------:R-:W-:-:S04]  /*0f70*/  IMAD.WIDE R40, R41, 0x2, R84 ;  /* 0x0000000229287825 */ /* 0x000fc800078e0254 */
[----:B------:R-:W-:-:S04]  /*0f80*/  IMAD.U32 R73, RZ, RZ, UR5 ;  /* 0x00000005ff497e24 */ /* 0x000fc8000f8e00ff */
[----:B------:R-:W-:Y:S01]  /*0f90*/  IMAD.WIDE R72, R73, 0x2, R78 ;  /* 0x0000000249487825 */ /* 0x000fe200078e024e */
[----:B------:R-:W-:-:S03]  /*0fa0*/  MOV R43, UR5 ;  /* 0x00000005002b7c02 */ /* 0x000fc60008000f00 */
[----:B------:R-:W-:Y:S02]  /*0fb0*/  IMAD.U32 R45, RZ, RZ, UR5 ;  /* 0x00000005ff2d7e24 */ /* 0x000fe4000f8e00ff */
[----:B------:R-:W-:-:S04]  /*0fc0*/  IMAD.WIDE R42, R43, 0x2, R82 ;  /* 0x000000022b2a7825 */ /* 0x000fc800078e0252 */
[----:B------:R-:W-:Y:S01]  /*0fd0*/  IMAD.WIDE R44, R45, 0x2, R80 ;  /* 0x000000022d2c7825 */ /* 0x000fe200078e0250 */
[----:B--2---:R-:W-:Y:S04]  /*0fe0*/  STS.U16 [R7+UR8+0x4000], R46 ;  /* 0x0040002e07007988 */ /* 0x004fe80008000408 */
[----:B---3--:R-:W-:Y:S04]  /*0ff0*/  STS.U16 [R7+UR8+0x4400], R52 ;  /* 0x0044003407007988 */ /* 0x008fe80008000408 */
[----:B----4-:R-:W-:Y:S04]  /*1000*/  STS.U16 [R7+UR8+0x4800], R56 ;  /* 0x0048003807007988 */ /* 0x010fe80008000408 */
[----:B-----5:R-:W-:Y:S01]  /*1010*/  STS.U16 [R7+UR8+0x4c00], R60 ;  /* 0x004c003c07007988 */ /* 0x020fe20008000408 */
[----:B------:R-:W-:Y:S06]  /*1020*/  BAR.SYNC.DEFER_BLOCKING 0x0 ;  /* 0x0000000000007b1d */ /* 0x000fec0000010000 */
[----:B------:R-:W2:Y:S04]  /*1030*/  LDG.E.U16 R77, desc[UR14][R40.64] ;  /* 0x0000000e284d7981 */ /* 0x000ea8000c1e1500 */
[----:B------:R-:W-:Y:S04]  /*1040*/  LDSM.16.MT88.4 R28, [R9] ;  /* 0x00000000091c783b */ /* 0x000fe80000004200 */
[----:B------:R-:W0:Y:S04]  /*1050*/  LDSM.16.M88.4 R48, [R12+UR8+0x4000] ;  /* 0x004000080c30783b */ /* 0x000e280008000200 */
[----:B------:R-:W1:Y:S04]  /*1060*/  LDSM.16.MT88.4 R36, [R9+0x2000] ;  /* 0x002000000924783b */ /* 0x000e680000004200 */
[----:B------:R-:W3:Y:S04]  /*1070*/  LDSM.16.M88.4 R52, [R12+UR8+0x4200] ;  /* 0x004200080c34783b */ /* 0x000ee80008000200 */
[----:B------:R0:W4:Y:S04]  /*1080*/  LDG.E.U16 R99, desc[UR14][R72.64] ;  /* 0x0000000e48637981 */ /* 0x000128000c1e1500 */
[----:B------:R-:W5:Y:S04]  /*1090*/  LDSM.16.M88.4 R56, [R12+UR8+0x4400] ;  /* 0x004400080c38783b */ /* 0x000f680008000200 */
[----:B------:R-:W1:Y:S04]  /*10a0*/  LDSM.16.M88.4 R60, [R12+UR8+0x4600] ;  /* 0x004600080c3c783b */ /* 0x000e680008000200 */
[----:B------:R0:W4:Y:S04]  /*10b0*/  LDG.E.U16 R95, desc[UR14][R42.64] ;  /* 0x0000000e2a5f7981 */ /* 0x000128000c1e1500 */
[----:B------:R0:W4:Y:S04]  /*10c0*/  LDG.E.U16 R97, desc[UR14][R44.64] ;  /* 0x0000000e2c617981 */ /* 0x000128000c1e1500 */
[----:B------:R-:W5:Y:S04]  /*10d0*/  LDSM.16.M88.4 R64, [R12+UR8+0x4800] ;  /* 0x004800080c40783b */ /* 0x000f680008000200 */
[----:B------:R-:W5:Y:S01]  /*10e0*/  LDSM.16.M88.4 R68, [R12+UR8+0x4a00] ;  /* 0x004a00080c44783b */ /* 0x000f620008000200 */
[----:B0-----:R-:W-:Y:S03]  /*10f0*/  HMMA.16816.F32 R72, R28, R48, RZ ;  /* 0x000000301c48723c */ /* 0x001fe600000018ff */
[----:B------:R-:W0:Y:S04]  /*1100*/  LDSM.16.M88.4 R40, [R12+UR8+0x4c00] ;  /* 0x004c00080c28783b */ /* 0x000e280008000200 */
[----:B------:R-:W0:Y:S01]  /*1110*/  LDSM.16.M88.4 R44, [R12+UR8+0x4e00] ;  /* 0x004e00080c2c783b */ /* 0x000e220008000200 */
[----:B------:R-:W-:-:S12]  /*1120*/  BAR.SYNC.DEFER_BLOCKING 0x0 ;  /* 0x0000000000007b1d */ /* 0x000fd80000010000 */
[----:B-1----:R-:W-:Y:S08]  /*1130*/  HMMA.16816.F32 R48, R36, R50, R72 ;  /* 0x000000322430723c */ /* 0x002ff00000001848 */
[----:B---3--:R-:W-:-:S15]  /*1140*/  HMMA.16816.F32 R72, R28, R52, RZ ;  /* 0x000000341c48723c */ /* 0x008fde00000018ff */
[----:B------:R-:W-:-:S05]  /*1150*/  NOP ;  /* 0x0000000000007918 */ /* 0x000fca0000000000 */
[----:B------:R-:W-:Y:S08]  /*1160*/  HMMA.16816.F32 R52, R36, R54, R72 ;  /* 0x000000362434723c */ /* 0x000ff00000001848 */
[----:B-----5:R-:W-:-:S15]  /*1170*/  HMMA.16816.F32 R72, R28, R56, RZ ;  /* 0x000000381c48723c */ /* 0x020fde00000018ff */
[----:B------:R-:W-:-:S05]  /*1180*/  NOP ;  /* 0x0000000000007918 */ /* 0x000fca0000000000 */
[----:B------:R-:W-:Y:S08]  /*1190*/  HMMA.16816.F32 R56, R36, R58, R72 ;  /* 0x0000003a2438723c */ /* 0x000ff00000001848 */
[----:B------:R-:W-:-:S15]  /*11a0*/  HMMA.16816.F32 R72, R28, R60, RZ ;  /* 0x0000003c1c48723c */ /* 0x000fde00000018ff */
        /* <DEDUP_REMOVED lines=8> */
[C---:B0-----:R-:W-:Y:S08]  /*1230*/  HMMA.16816.F32 R72, R28.reuse, R40, RZ ;  /* 0x000000281c48723c */ /* 0x041ff000000018ff */
[----:B------:R-:W-:-:S12]  /*1240*/  HMMA.16816.F32 R28, R28, R44, RZ ;  /* 0x0000002c1c1c723c */ /* 0x000fd800000018ff */
[C---:B------:R-:W-:Y:S08]  /*1250*/  HMMA.16816.F32 R72, R36.reuse, R42, R72 ;  /* 0x0000002a2448723c */ /* 0x040ff00000001848 */
[----:B------:R-:W-:Y:S01]  /*1260*/  HMMA.16816.F32 R28, R36, R46, R28 ;  /* 0x0000002e241c723c */ /* 0x000fe2000000181c */
[----:B------:R-:W-:Y:S01]  /*1270*/  FMUL R39, R53, UR10 ;  /* 0x0000000a35277c20 */ /* 0x000fe20008400000 */
[----:B------:R-:W-:Y:S01]  /*1280*/  FMUL R43, R55, UR10 ;  /* 0x0000000a372b7c20 */ /* 0x000fe20008400000 */
[----:B------:R-:W-:Y:S01]  /*1290*/  FMUL R40, R56, UR10 ;  /* 0x0000000a38287c20 */ /* 0x000fe20008400000 */
[----:B------:R-:W-:Y:S01]  /*12a0*/  FMUL R42, R58, UR10 ;  /* 0x0000000a3a2a7c20 */ /* 0x000fe20008400000 */
[----:B------:R-:W-:Y:S01]  /*12b0*/  FMUL R45, R59, UR10 ;  /* 0x0000000a3b2d7c20 */ /* 0x000fe20008400000 */
[----:B------:R-:W-:Y:S01]  /*12c0*/  FMUL R44, R62, UR10 ;  /* 0x0000000a3e2c7c20 */ /* 0x000fe20008400000 */
[----:B--2---:R0:W-:Y:S02]  /*12d0*/  STS.U16 [R8+UR8+0x4000], R77 ;  /* 0x0040004d08007988 */ /* 0x0041e40008000408 */
[----:B0-----:R-:W-:-:S04]  /*12e0*/  IADD3 R77, P0, PT, R10, UR6, RZ ;  /* 0x000000060a4d7c10 */ /* 0x001fc8000ff1e0ff */
[----:B------:R-:W-:Y:S01]  /*12f0*/  IADD3 R37, P1, PT, R77, 0x9, RZ ;  /* 0x000000094d257810 */ /* 0x000fe20007f3e0ff */
[----:B------:R-:W-:-:S03]  /*1300*/  IMAD.X R94, RZ, RZ, UR7, P0 ;  /* 0x00000007ff5e7e24 */ /* 0x000fc600080e06ff */
[C---:B------:R-:W-:Y:S01]  /*1310*/  ISETP.GT.U32.AND P6, PT, R37.reuse, R6, PT ;  /* 0x000000062500720c */ /* 0x040fe20003fc4070 */
[--C-:B------:R-:W-:Y:S01]  /*1320*/  IMAD.X R36, RZ, RZ, R94.reuse, P1 ;  /* 0x000000ffff247224 */ /* 0x100fe200008e065e */
[----:B------:R-:W-:Y:S02]  /*1330*/  ISETP.GT.U32.AND P5, PT, R37, R2, PT ;  /* 0x000000022500720c */ /* 0x000fe40003fa4070 */
[C---:B------:R-:W-:Y:S02]  /*1340*/  IADD3 R37, P0, PT, R77.reuse, 0x10, RZ ;  /* 0x000000104d257810 */ /* 0x040fe40007f1e0ff */
[----:B------:R-:W-:Y:S02]  /*1350*/  IADD3 R41, P3, PT, R77, 0x11, RZ ;  /* 0x000000114d297810 */ /* 0x000fe40007f7e0ff */
[----:B------:R-:W-:Y:S01]  /*1360*/  ISETP.GT.U32.AND.EX P6, PT, R36, RZ, PT, P6 ;  /* 0x000000ff2400720c */ /* 0x000fe20003fc4160 */
[----:B------:R-:W-:Y:S01]  /*1370*/  IMAD.X R38, RZ, RZ, R94, P0 ;  /* 0x000000ffff267224 */ /* 0x000fe200000e065e */
[----:B------:R-:W-:-:S02]  /*1380*/  ISETP.GT.U32.AND P1, PT, R37, R6, PT ;  /* 0x000000062500720c */ /* 0x000fc40003f24070 */
[----:B------:R-:W-:Y:S01]  /*1390*/  ISETP.GT.U32.AND.EX P5, PT, R36, RZ, PT, P5 ;  /* 0x000000ff2400720c */ /* 0x000fe20003fa4150 */
[----:B------:R-:W-:Y:S01]  /*13a0*/  IMAD.X R36, RZ, RZ, R94, P3 ;  /* 0x000000ffff247224 */ /* 0x000fe200018e065e */
[----:B------:R-:W-:Y:S02]  /*13b0*/  ISETP.GT.U32.AND P4, PT, R37, R2, PT ;  /* 0x000000022500720c */ /* 0x000fe40003f84070 */
[----:B------:R-:W-:Y:S02]  /*13c0*/  FSEL R39, R39, -INF , !P6 ;  /* 0xff80000027277808 */ /* 0x000fe40007000000 */
[----:B------:R-:W-:Y:S02]  /*13d0*/  ISETP.GT.U32.AND P2, PT, R41, R6, PT ;  /* 0x000000062900720c */ /* 0x000fe40003f44070 */
[----:B------:R-:W-:Y:S02]  /*13e0*/  IADD3 R37, P6, PT, R77, 0x18, RZ ;  /* 0x000000184d257810 */ /* 0x000fe40007fde0ff */
[----:B------:R-:W-:-:S02]  /*13f0*/  ISETP.GT.U32.AND.EX P1, PT, R38, RZ, PT, P1 ;  /* 0x000000ff2600720c */ /* 0x000fc40003f24110 */
[----:B------:R-:W-:Y:S02]  /*1400*/  FSEL R43, R43, -INF , !P5 ;  /* 0xff8000002b2b7808 */ /* 0x000fe40006800000 */
[----:B------:R-:W-:Y:S01]  /*1410*/  ISETP.GT.U32.AND P5, PT, R41, R2, PT ;  /* 0x000000022900720c */ /* 0x000fe20003fa4070 */
[----:B------:R-:W-:Y:S01]  /*1420*/  FMUL R41, R57, UR10 ;  /* 0x0000000a39297c20 */ /* 0x000fe20008400000 */
[C---:B------:R-:W-:Y:S02]  /*1430*/  ISETP.GT.U32.AND P0, PT, R37.reuse, R6, PT ;  /* 0x000000062500720c */ /* 0x040fe40003f04070 */
[----:B------:R-:W-:Y:S02]  /*1440*/  ISETP.GT.U32.AND P3, PT, R37, R2, PT ;  /* 0x000000022500720c */ /* 0x000fe40003f64070 */
[----:B------:R-:W-:Y:S02]  /*1450*/  ISETP.GT.U32.AND.EX P4, PT, R38, RZ, PT, P4 ;  /* 0x000000ff2600720c */ /* 0x000fe40003f84140 */
[----:B------:R-:W-:-:S02]  /*1460*/  ISETP.GT.U32.AND.EX P2, PT, R36, RZ, PT, P2 ;  /* 0x000000ff2400720c */ /* 0x000fc40003f44120 */
[----:B------:R-:W-:Y:S02]  /*1470*/  FSEL R40, R40, -INF , !P1 ;  /* 0xff80000028287808 */ /* 0x000fe40004800000 */
[----:B------:R-:W-:Y:S02]  /*1480*/  IADD3 R37, P1, PT, R77, 0x19, RZ ;  /* 0x000000194d257810 */ /* 0x000fe40007f3e0ff */
[----:B------:R-:W-:Y:S02]  /*1490*/  FSEL R42, R42, -INF , !P4 ;  /* 0xff8000002a2a7808 */ /* 0x000fe40006000000 */
[----:B------:R-:W-:Y:S02]  /*14a0*/  FSEL R41, R41, -INF , !P2 ;  /* 0xff80000029297808 */ /* 0x000fe40005000000 */
[----:B------:R-:W-:Y:S02]  /*14b0*/  ISETP.GT.U32.AND.EX P5, PT, R36, RZ, PT, P5 ;  /* 0x000000ff2400720c */ /* 0x000fe40003fa4150 */
[----:B------:R-:W-:-:S02]  /*14c0*/  ISETP.GT.U32.AND P4, PT, R37, R6, PT ;  /* 0x000000062500720c */ /* 0x000fc40003f84070 */
[----:B------:R-:W-:Y:S02]  /*14d0*/  ISETP.GT.U32.AND P2, PT, R37, R2, PT ;  /* 0x000000022500720c */ /* 0x000fe40003f44070 */
[----:B------:R-:W-:Y:S02]  /*14e0*/  IADD3.X R38, PT, PT, RZ, R94, RZ, P6, !PT ;  /* 0x0000005eff267210 */ /* 0x000fe400037fe4ff */
[----:B------:R-:W-:Y:S01]  /*14f0*/  LOP3.LUT R37, R77, 0x21, RZ, 0xfc, !PT ;  /* 0x000000214d257812 */ /* 0x000fe200078efcff */
[----:B------:R-:W-:Y:S01]  /*1500*/  IMAD.X R36, RZ, RZ, R94, P1 ;  /* 0x000000ffff247224 */ /* 0x000fe200008e065e */
[----:B------:R-:W-:Y:S02]  /*1510*/  FSEL R45, R45, -INF , !P5 ;  /* 0xff8000002d2d7808 */ /* 0x000fe40006800000 */
[----:B------:R-:W-:Y:S02]  /*1520*/  ISETP.GT.U32.AND.EX P3, PT, R38, RZ, PT, P3 ;  /* 0x000000ff2600720c */ /* 0x000fe40003f64130 */
[----:B------:R-:W-:-:S02]  /*1530*/  ISETP.GT.U32.AND P6, PT, R37, R2, PT ;  /* 0x000000022500720c */ /* 0x000fc40003fc4070 */
[----:B------:R-:W-:Y:S01]  /*1540*/  ISETP.GT.U32.AND P5, PT, R37, R6, PT ;  /* 0x000000062500720c */ /* 0x000fe20003fa4070 */
[----:B------:R-:W-:Y:S01]  /*1550*/  FMUL R37, R60, UR10 ;  /* 0x0000000a3c257c20 */ /* 0x000fe20008400000 */
[----:B------:R-:W-:Y:S01]  /*1560*/  ISETP.GT.U32.AND.EX P0, PT, R38, RZ, PT, P0 ;  /* 0x000000ff2600720c */ /* 0x000fe20003f04100 */
[----:B------:R-:W-:Y:S01]  /*1570*/  FMUL R38, R61, UR10 ;  /* 0x0000000a3d267c20 */ /* 0x000fe20008400000 */
[C---:B------:R-:W-:Y:S02]  /*1580*/  LOP3.LUT R47, R77.reuse, 0x28, RZ, 0xfc, !PT ;  /* 0x000000284d2f7812 */ /* 0x040fe400078efcff */
[----:B------:R-:W-:Y:S02]  /*1590*/  FSEL R44, R44, -INF , !P3 ;  /* 0xff8000002c2c7808 */ /* 0x000fe40005800000 */
[----:B------:R-:W-:Y:S02]  /*15a0*/  IADD3 R53, P3, PT, R77, 0x8, RZ ;  /* 0x000000084d357810 */ /* 0x000fe40007f7e0ff */
[----:B------:R-:W-:-:S02]  /*15b0*/  ISETP.GT.U32.AND.EX P4, PT, R36, RZ, PT, P4 ;  /* 0x000000ff2400720c */ /* 0x000fc40003f84140 */
[----:B------:R-:W-:Y:S01]  /*15c0*/  ISETP.GT.U32.AND.EX P2, PT, R36, RZ, PT, P2 ;  /* 0x000000ff2400720c */ /* 0x000fe20003f44120 */
[----:B------:R-:W-:Y:S01]  /*15d0*/  FMUL R36, R63, UR10 ;  /* 0x0000000a3f247c20 */ /* 0x000fe20008400000 */
[----:B------:R-:W-:Y:S02]  /*15e0*/  FSEL R37, R37, -INF , !P0 ;  /* 0xff80000025257808 */ /* 0x000fe40004000000 */
[C---:B------:R-:W-:Y:S02]  /*15f0*/  ISETP.GT.U32.AND P0, PT, R47.reuse, R2, PT ;  /* 0x000000022f00720c */ /* 0x040fe40003f04070 */
[----:B------:R-:W-:Y:S01]  /*1600*/  ISETP.GT.U32.AND P1, PT, R47, R6, PT ;  /* 0x000000062f00720c */ /* 0x000fe20003f24070 */
[----:B------:R-:W-:Y:S01]  /*1610*/  IMAD.X R46, RZ, RZ, R94, P3 ;  /* 0x000000ffff2e7224 */ /* 0x000fe200018e065e */
[----:B------:R-:W-:Y:S02]  /*1620*/  LOP3.LUT R47, R77, 0x29, RZ, 0xfc, !PT ;  /* 0x000000294d2f7812 */ /* 0x000fe400078efcff */
[----:B------:R-:W-:-:S02]  /*1630*/  FSEL R38, R38, -INF , !P4 ;  /* 0xff80000026267808 */ /* 0x000fc40006000000 */
[----:B------:R-:W-:Y:S02]  /*1640*/  ISETP.GT.U32.AND P4, PT, R53, R6, PT ;  /* 0x000000063500720c */ /* 0x000fe40003f84070 */
[----:B------:R-:W-:Y:S01]  /*1650*/  FSEL R36, R36, -INF , !P2 ;  /* 0xff80000024247808 */ /* 0x000fe20005000000 */
[----:B------:R-:W-:Y:S01]  /*1660*/  FMUL R57, R65, UR10 ;  /* 0x0000000a41397c20 */ /* 0x000fe20008400000 */
[C---:B------:R-:W-:Y:S02]  /*1670*/  ISETP.GT.U32.AND P2, PT, R47.reuse, R2, PT ;  /* 0x000000022f00720c */ /* 0x040fe40003f44070 */
[----:B------:R-:W-:Y:S01]  /*1680*/  ISETP.GT.U32.AND P3, PT, R47, R6, PT ;  /* 0x000000062f00720c */ /* 0x000fe20003f64070 */
[----:B------:R-:W-:Y:S01]  /*1690*/  FMUL R47, R52, UR10 ;  /* 0x0000000a342f7c20 */ /* 0x000fe20008400000 */
[----:B------:R-:W-:Y:S02]  /*16a0*/  ISETP.GT.U32.AND.EX P4, PT, R46, RZ, PT, P4 ;  /* 0x000000ff2e00720c */ /* 0x000fe40003f84140 */
[----:B------:R-:W-:-:S02]  /*16b0*/  ISETP.GT.U32.AND.EX P5, PT, R94, RZ, PT, P5 ;  /* 0x000000ff5e00720c */ /* 0x000fc40003fa4150 */
[----:B------:R-:W-:Y:S01]  /*16c0*/  LOP3.LUT R53, R77, 0x30, RZ, 0xfc, !PT ;  /* 0x000000304d357812 */ /* 0x000fe200078efcff */
[----:B------:R-:W-:Y:S01]  /*16d0*/  FMUL R56, R67, UR10 ;  /* 0x0000000a43387c20 */ /* 0x000fe20008400000 */
[----:B------:R-:W-:Y:S02]  /*16e0*/  FSEL R47, R47, -INF , !P4 ;  /* 0xff8000002f2f7808 */ /* 0x000fe40006000000 */
[----:B------:R-:W-:Y:S02]  /*16f0*/  FSEL R57, R57, -INF , !P5 ;  /* 0xff80000039397808 */ /* 0x000fe40006800000 */
[C---:B------:R-:W-:Y:S02]  /*1700*/  ISETP.GT.U32.AND P4, PT, R53.reuse, R2, PT ;  /* 0x000000023500720c */ /* 0x040fe40003f84070 */
[----:B------:R-:W-:Y:S02]  /*1710*/  ISETP.GT.U32.AND P5, PT, R53, R6, PT ;  /* 0x000000063500720c */ /* 0x000fe40003fa4070 */
[----:B------:R-:W-:-:S02]  /*1720*/  ISETP.GT.U32.AND.EX P6, PT, R94, RZ, PT, P6 ;  /* 0x000000ff5e00720c */ /* 0x000fc40003fc4160 */
[----:B------:R-:W-:Y:S02]  /*1730*/  LOP3.LUT R53, R77, 0x31, RZ, 0xfc, !PT ;  /* 0x000000314d357812 */ /* 0x000fe400078efcff */
[----:B------:R-:W-:Y:S02]  /*1740*/  FSEL R56, R56, -INF , !P6 ;  /* 0xff80000038387808 */ /* 0x000fe40007000000 */
[----:B------:R-:W-:Y:S01]  /*1750*/  ISETP.GT.U32.AND P6, PT, R53, R2, PT ;  /* 0x000000023500720c */ /* 0x000fe20003fc4070 */
[----:B------:R-:W-:Y:S01]  /*1760*/  FMUL R58, R71, UR10 ;  /* 0x0000000a473a7c20 */ /* 0x000fe20008400000 */
[----:B------:R-:W-:Y:S01]  /*1770*/  FMUL R61, R74, UR10 ;  /* 0x0000000a4a3d7c20 */ /* 0x000fe20008400000 */
[----:B------:R-:W-:Y:S01]  /*1780*/  FMUL R63, R75, UR10 ;  /* 0x0000000a4b3f7c20 */ /* 0x000fe20008400000 */
[C---:B------:R-:W-:Y:S02]  /*1790*/  ISETP.GT.U32.AND.EX P2, PT, R94.reuse, RZ, PT, P2 ;  /* 0x000000ff5e00720c */ /* 0x040fe40003f44120 */
[----:B------:R-:W-:-:S02]  /*17a0*/  ISETP.GT.U32.AND.EX P4, PT, R94, RZ, PT, P4 ;  /* 0x000000ff5e00720c */ /* 0x000fc40003f84140 */
[----:B------:R-:W-:Y:S02]  /*17b0*/  ISETP.GT.U32.AND.EX P6, PT, R94, RZ, PT, P6 ;  /* 0x000000ff5e00720c */ /* 0x000fe40003fc4160 */
[----:B------:R-:W-:Y:S02]  /*17c0*/  FSEL R58, R58, -INF , !P2 ;  /* 0xff8000003a3a7808 */ /* 0x000fe40005000000 */
[----:B------:R-:W-:Y:S02]  /*17d0*/  FSEL R61, R61, -INF , !P4 ;  /* 0xff8000003d3d7808 */ /* 0x000fe40006000000 */
[----:B------:R-:W-:Y:S01]  /*17e0*/  FSEL R63, R63, -INF , !P6 ;  /* 0xff8000003f3f7808 */ /* 0x000fe20007000000 */
[----:B------:R-:W-:Y:S01]  /*17f0*/  FMUL R59, R70, UR10 ;  /* 0x0000000a463b7c20 */ /* 0x000fe20008400000 */
[C---:B------:R-:W-:Y:S02]  /*1800*/  ISETP.GT.U32.AND P2, PT, R77.reuse, R6, PT ;  /* 0x000000064d00720c */ /* 0x040fe40003f44070 */
[----:B------:R-:W-:-:S02]  /*1810*/  ISETP.GT.U32.AND P4, PT, R77, R2, PT ;  /* 0x000000024d00720c */ /* 0x000fc40003f84070 */
[----:B------:R-:W-:Y:S01]  /*1820*/  ISETP.GE.U32.AND P6, PT, R77, R2, PT ;  /* 0x000000024d00720c */ /* 0x000fe20003fc6070 */
[----:B------:R-:W-:Y:S01]  /*1830*/  FMUL R54, R54, UR10 ;  /* 0x0000000a36367c20 */ /* 0x000fe20008400000 */
[----:B------:R-:W-:Y:S01]  /*1840*/  ISETP.GT.U32.AND.EX P0, PT, R94, RZ, PT, P0 ;  /* 0x000000ff5e00720c */ /* 0x000fe20003f04100 */
[----:B------:R-:W-:Y:S01]  /*1850*/  FMUL R50, R50, UR10 ;  /* 0x0000000a32327c20 */ /* 0x000fe20008400000 */
[----:B------:R-:W-:Y:S01]  /*1860*/  FMUL R51, R51, UR10 ;  /* 0x0000000a33337c20 */ /* 0x000fe20008400000 */
[C---:B------:R-:W-:Y:S02]  /*1870*/  ISETP.GT.U32.AND.EX P4, PT, R94.reuse, RZ, PT, P4 ;  /* 0x000000ff5e00720c */ /* 0x040fe40003f84140 */
[C---:B------:R-:W-:Y:S02]  /*1880*/  ISETP.GT.U32.AND.EX P2, PT, R94.reuse, RZ, PT, P2 ;  /* 0x000000ff5e00720c */ /* 0x040fe40003f44120 */
[----:B------:R-:W-:Y:S01]  /*1890*/  ISETP.GE.U32.AND.EX P6, PT, R94, RZ, PT, P6 ;  /* 0x000000ff5e00720c */ /* 0x000fe20003fc6160 */
[----:B------:R-:W-:Y:S01]  /*18a0*/  FMUL R60, R30, UR10 ;  /* 0x0000000a1e3c7c20 */ /* 0x000fe20008400000 */
[----:B------:R-:W-:-:S02]  /*18b0*/  FSEL R59, R59, -INF , !P0 ;  /* 0xff8000003b3b7808 */ /* 0x000fc40004000000 */
[----:B------:R-:W-:Y:S02]  /*18c0*/  ISETP.GT.U32.AND P0, PT, R53, R6, PT ;  /* 0x000000063500720c */ /* 0x000fe40003f04070 */
[----:B------:R-:W-:Y:S02]  /*18d0*/  FSEL R53, R50, -INF , !P4 ;  /* 0xff80000032357808 */ /* 0x000fe40006000000 */
[----:B------:R-:W-:Y:S02]  /*18e0*/  FSEL R30, R54, -INF , !P2 ;  /* 0xff800000361e7808 */ /* 0x000fe40005000000 */
[----:B------:R-:W-:Y:S02]  /*18f0*/  LOP3.LUT R67, R77, 0x20, RZ, 0xfc, !PT ;  /* 0x000000204d437812 */ /* 0x000fe400078efcff */
[----:B------:R-:W-:Y:S02]  /*1900*/  FSEL R51, R51, -INF , !P6 ;  /* 0xff80000033337808 */ /* 0x000fe40007000000 */
[----:B------:R-:W-:-:S02]  /*1910*/  ISETP.GT.U32.AND P6, PT, R67, R2, PT ;  /* 0x000000024300720c */ /* 0x000fc40003fc4070 */
[----:B------:R-:W-:Y:S01]  /*1920*/  FMNMX3 R46, R53, R51, R30, !PT ;  /* 0x00000033352e7276 */ /* 0x000fe2000780001e */
[----:B------:R-:W-:Y:S01]  /*1930*/  FMUL R65, R66, UR10 ;  /* 0x0000000a42417c20 */ /* 0x000fe20008400000 */
[----:B------:R-:W-:Y:S02]  /*1940*/  ISETP.GT.U32.AND.EX P6, PT, R94, RZ, PT, P6 ;  /* 0x000000ff5e00720c */ /* 0x000fe40003fc4160 */
[----:B------:R-:W-:Y:S02]  /*1950*/  FMNMX3 R50, R46, R43, R42, !PT ;  /* 0x0000002b2e327276 */ /* 0x000fe4000780002a */
[----:B------:R-:W-:Y:S02]  /*1960*/  LOP3.LUT R55, R77, 0x38, RZ, 0xfc, !PT ;  /* 0x000000384d377812 */ /* 0x000fe400078efcff */
[----:B------:R-:W-:Y:S02]  /*1970*/  FSEL R65, R65, -INF , !P6 ;  /* 0xff80000041417808 */ /* 0x000fe40007000000 */
[----:B------:R-:W-:Y:S01]  /*1980*/  FMNMX3 R50, R50, R45, R44, !PT ;  /* 0x0000002d32327276 */ /* 0x000fe2000780002c */
[----:B------:R-:W-:Y:S01]  /*1990*/  FMUL R46, R48, UR10 ;  /* 0x0000000a302e7c20 */ /* 0x000fe20008400000 */
[----:B------:R-:W-:-:S02]  /*19a0*/  ISETP.GE.U32.AND P6, PT, R77, R6, PT ;  /* 0x000000064d00720c */ /* 0x000fc40003fc6070 */
[----:B------:R-:W-:Y:S02]  /*19b0*/  ISETP.GT.U32.AND P4, PT, R55, R2, PT ;  /* 0x000000023700720c */ /* 0x000fe40003f84070 */
[----:B------:R-:W-:Y:S02]  /*19c0*/  LOP3.LUT R77, R77, 0x39, RZ, 0xfc, !PT ;  /* 0x000000394d4d7812 */ /* 0x000fe400078efcff */
[----:B------:R-:W-:Y:S01]  /*19d0*/  FMNMX3 R50, R50, R36, R65, !PT ;  /* 0x0000002432327276 */ /* 0x000fe20007800041 */
[----:B------:R-:W-:Y:S01]  /*19e0*/  FMUL R49, R49, UR10 ;  /* 0x0000000a31317c20 */ /* 0x000fe20008400000 */
[----:B------:R-:W-:Y:S02]  /*19f0*/  FSEL R46, R46, -INF , !P2 ;  /* 0xff8000002e2e7808 */ /* 0x000fe40005000000 */
[----:B------:R-:W-:Y:S02]  /*1a00*/  ISETP.GT.U32.AND.EX P4, PT, R94, RZ, PT, P4 ;  /* 0x000000ff5e00720c */ /* 0x000fe40003f84140 */
[----:B------:R-:W-:-:S02]  /*1a10*/  ISETP.GT.U32.AND P2, PT, R77, R2, PT ;  /* 0x000000024d00720c */ /* 0x000fc40003f44070 */
[----:B------:R-:W-:Y:S02]  /*1a20*/  FMNMX3 R50, R50, R56, R59, !PT ;  /* 0x0000003832327276 */ /* 0x000fe4000780003b */
[----:B------:R-:W-:Y:S01]  /*1a30*/  ISETP.GE.U32.AND.EX P6, PT, R94, RZ, PT, P6 ;  /* 0x000000ff5e00720c */ /* 0x000fe20003fc6160 */
[----:B------:R-:W-:Y:S01]  /*1a40*/  FMUL R31, R31, UR10 ;  /* 0x0000000a1f1f7c20 */ /* 0x000fe20008400000 */
[----:B------:R-:W-:Y:S02]  /*1a50*/  FSEL R60, R60, -INF , !P4 ;  /* 0xff8000003c3c7808 */ /* 0x000fe40006000000 */
[----:B------:R-:W-:Y:S02]  /*1a60*/  ISETP.GT.U32.AND.EX P2, PT, R94, RZ, PT, P2 ;  /* 0x000000ff5e00720c */ /* 0x000fe40003f44120 */
[----:B------:R-:W-:Y:S02]  /*1a70*/  FMNMX3 R50, R50, R58, R61, !PT ;  /* 0x0000003a32327276 */ /* 0x000fe4000780003d */
[----:B------:R-:W-:-:S02]  /*1a80*/  FSEL R49, R49, -INF , !P6 ;  /* 0xff80000031317808 */ /* 0x000fc40007000000 */
[----:B------:R-:W-:Y:S02]  /*1a90*/  FSEL R31, R31, -INF , !P2 ;  /* 0xff8000001f1f7808 */ /* 0x000fe40005000000 */
[----:B------:R-:W-:Y:S02]  /*1aa0*/  FMNMX3 R50, R50, R63, R60, !PT ;  /* 0x0000003f32327276 */ /* 0x000fe4000780003c */
[----:B------:R-:W-:Y:S02]  /*1ab0*/  ISETP.GT.U32.AND P6, PT, R67, R6, PT ;  /* 0x000000064300720c */ /* 0x000fe40003fc4070 */
[----:B------:R-:W-:Y:S01]  /*1ac0*/  FMNMX3 R48, R46, R49, R47, !PT ;  /* 0x000000312e307276 */ /* 0x000fe2000780002f */
[----:B------:R-:W-:Y:S01]  /*1ad0*/  FMUL R64, R64, UR10 ;  /* 0x0000000a40407c20 */ /* 0x000fe20008400000 */
[----:B------:R-:W-:Y:S02]  /*1ae0*/  FMNMX R52, R31, R50, !PT ;  /* 0x000000321f347209 */ /* 0x000fe40007800000 */
[----:B------:R-:W-:-:S02]  /*1af0*/  ISETP.GT.U32.AND.EX P6, PT, R94, RZ, PT, P6 ;  /* 0x000000ff5e00720c */ /* 0x000fc40003fc4160 */
[----:B------:R-:W-:Y:S01]  /*1b00*/  FMNMX3 R50, R48, R39, R40, !PT ;  /* 0x0000002730327276 */ /* 0x000fe20007800028 */
[----:B------:R-:W-:Y:S01]  /*1b10*/  FMUL R68, R68, UR10 ;  /* 0x0000000a44447c20 */ /* 0x000fe20008400000 */
[-C--:B------:R-:W-:Y:S01]  /*1b20*/  ISETP.GT.U32.AND P4, PT, R55, R6.reuse, PT ;  /* 0x000000063700720c */ /* 0x080fe20003f84070 */
[----:B------:R-:W-:Y:S01]  /*1b30*/  FMUL R48, R69, UR10 ;  /* 0x0000000a45307c20 */ /* 0x000fe20008400000 */
[----:B------:R-:W-:Y:S01]  /*1b40*/  ISETP.GT.U32.AND.EX P1, PT, R94, RZ, PT, P1 ;  /* 0x000000ff5e00720c */ /* 0x000fe20003f24110 */
[----:B------:R-:W0:Y:S01]  /*1b50*/  SHFL.BFLY PT, R55, R52, 0x2, 0x1f ;  /* 0x0c401f0034377f89 */ /* 0x000e2200000e0000 */
[----:B------:R-:W-:Y:S02]  /*1b60*/  FSEL R69, R64, -INF , !P6 ;  /* 0xff80000040457808 */ /* 0x000fe40007000000 */
[----:B------:R-:W-:Y:S02]  /*1b70*/  FMNMX3 R50, R50, R41, R37, !PT ;  /* 0x0000002932327276 */ /* 0x000fe40007800025 */
[----:B------:R-:W-:Y:S01]  /*1b80*/  ISETP.GT.U32.AND P2, PT, R77, R6, PT ;  /* 0x000000064d00720c */ /* 0x000fe20003f44070 */
[----:B------:R-:W-:Y:S01]  /*1b90*/  FMUL R77, R72, UR10 ;  /* 0x0000000a484d7c20 */ /* 0x000fe20008400000 */
[----:B------:R-:W-:-:S02]  /*1ba0*/  ISETP.GT.U32.AND.EX P3, PT, R94, RZ, PT, P3 ;  /* 0x000000ff5e00720c */ /* 0x000fc40003f64130 */
[----:B------:R-:W-:Y:S02]  /*1bb0*/  ISETP.GT.U32.AND.EX P5, PT, R94, RZ, PT, P5 ;  /* 0x000000ff5e00720c */ /* 0x000fe40003fa4150 */
[----:B------:R-:W-:Y:S02]  /*1bc0*/  FSEL R64, R68, -INF , !P1 ;  /* 0xff80000044407808 */ /* 0x000fe40004800000 */
[----:B------:R-:W-:Y:S01]  /*1bd0*/  FMNMX3 R50, R50, R38, R69, !PT ;  /* 0x0000002632327276 */ /* 0x000fe20007800045 */
[----:B------:R-:W-:Y:S01]  /*1be0*/  FMUL R70, R73, UR10 ;  /* 0x0000000a49467c20 */ /* 0x000fe20008400000 */
[----:B------:R-:W-:Y:S01]  /*1bf0*/  FMUL R28, R28, UR10 ;  /* 0x0000000a1c1c7c20 */ /* 0x000fe20008400000 */
[C---:B------:R-:W-:Y:S02]  /*1c00*/  ISETP.GT.U32.AND.EX P0, PT, R94.reuse, RZ, PT, P0 ;  /* 0x000000ff5e00720c */ /* 0x040fe40003f04100 */
[----:B------:R-:W-:Y:S02]  /*1c10*/  ISETP.GT.U32.AND.EX P4, PT, R94, RZ, PT, P4 ;  /* 0x000000ff5e00720c */ /* 0x000fe40003f84140 */
[----:B------:R-:W-:-:S02]  /*1c20*/  FSEL R72, R48, -INF , !P3 ;  /* 0xff80000030487808 */ /* 0x000fc40005800000 */
[----:B------:R-:W-:Y:S02]  /*1c30*/  FSEL R77, R77, -INF , !P5 ;  /* 0xff8000004d4d7808 */ /* 0x000fe40006800000 */
[----:B------:R-:W-:Y:S01]  /*1c40*/  FMNMX3 R50, R50, R57, R64, !PT ;  /* 0x0000003932327276 */ /* 0x000fe20007800040 */
[----:B------:R-:W-:Y:S01]  /*1c50*/  FMUL R29, R29, UR10 ;  /* 0x0000000a1d1d7c20 */ /* 0x000fe20008400000 */
[----:B------:R-:W-:Y:S02]  /*1c60*/  ISETP.GT.U32.AND.EX P2, PT, R94, RZ, PT, P2 ;  /* 0x000000ff5e00720c */ /* 0x000fe40003f44120 */
[----:B------:R-:W-:Y:S02]  /*1c70*/  FSEL R70, R70, -INF , !P0 ;  /* 0xff80000046467808 */ /* 0x000fe40004000000 */
[----:B------:R-:W-:Y:S02]  /*1c80*/  FSEL R67, R28, -INF , !P4 ;  /* 0xff8000001c437808 */ /* 0x000fe40006000000 */
[----:B------:R-:W-:-:S02]  /*1c90*/  FMNMX3 R50, R50, R72, R77, !PT ;  /* 0x0000004832327276 */ /* 0x000fc4000780004d */
[----:B------:R-:W-:Y:S02]  /*1ca0*/  FSEL R29, R29, -INF , !P2 ;  /* 0xff8000001d1d7808 */ /* 0x000fe40005000000 */
[----:B------:R-:W-:-:S04]  /*1cb0*/  FMNMX3 R50, R50, R70, R67, !PT ;  /* 0x0000004632327276 */ /* 0x000fc80007800043 */
[----:B------:R-:W-:Y:S02]  /*1cc0*/  FMNMX R50, R29, R50, !PT ;  /* 0x000000321d327209 */ /* 0x000fe40007800000 */
[----:B0-----:R-:W-:-:S03]  /*1cd0*/  FMNMX R54, R52, R55, !PT ;  /* 0x0000003734367209 */ /* 0x001fc60007800000 */
[----:B------:R-:W0:Y:S04]  /*1ce0*/  SHFL.BFLY PT, R55, R50, 0x2, 0x1f ;  /* 0x0c401f0032377f89 */ /* 0x000e2800000e0000 */
[----:B------:R-:W1:Y:S01]  /*1cf0*/  SHFL.BFLY PT, R28, R54, 0x1, 0x1f ;  /* 0x0c201f00361c7f89 */ /* 0x000e6200000e0000 */
[----:B0-----:R-:W-:-:S05]  /*1d00*/  FMNMX R48, R50, R55, !PT ;  /* 0x0000003732307209 */ /* 0x001fca0007800000 */
[----:B------:R-:W0:Y:S01]  /*1d10*/  SHFL.BFLY PT, R52, R48, 0x1, 0x1f ;  /* 0x0c201f0030347f89 */ /* 0x000e2200000e0000 */
[----:B-1----:R-:W-:-:S05]  /*1d20*/  FMNMX3 R28, R54, R28, R3, !PT ;  /* 0x0000001c361c7276 */ /* 0x002fca0007800003 */
[----:B------:R-:W-:-:S04]  /*1d30*/  FADD R30, R30, -R28 ;  /* 0x8000001c1e1e7221 */ /* 0x000fc80000000000 */
[----:B------:R-:W-:Y:S01]  /*1d40*/  FMUL R75, R30, 1.4426950216293334961 ;  /* 0x3fb8aa3b1e4b7820 */ /* 0x000fe20000400000 */
[--C-:B------:R-:W-:Y:S01]  /*1d50*/  FADD R51, R51, -R28.reuse ;  /* 0x8000001c33337221 */ /* 0x100fe20000000000 */
[----:B------:R-:W-:Y:S01]  /*1d60*/  FADD R53, R53, -R28 ;  /* 0x8000001c35357221 */ /* 0x000fe20000000000 */
[----:B----4-:R-:W-:Y:S01]  /*1d70*/  STS.U16 [R8+UR8+0x4400], R95 ;  /* 0x0044005f08007988 */ /* 0x010fe20008000408 */
[----:B0-----:R-:W-:-:S05]  /*1d80*/  FMNMX3 R30, R48, R52, R15, !PT ;  /* 0x00000034301e7276 */ /* 0x001fca000780000f */
[----:B------:R-:W-:Y:S01]  /*1d90*/  FADD R15, -R30, R15 ;  /* 0x0000000f1e0f7221 */ /* 0x000fe20000000100 */
[----:B------:R0:W-:Y:S01]  /*1da0*/  STS.U16 [R8+UR8+0x4800], R97 ;  /* 0x0048006108007988 */ /* 0x0001e20008000408 */
[----:B------:R-:W-:Y:S02]  /*1db0*/  FMUL R51, R51, 1.4426950216293334961 ;  /* 0x3fb8aa3b33337820 */ /* 0x000fe40000400000 */
[----:B------:R-:W-:Y:S01]  /*1dc0*/  FMUL R15, R15, 1.4426950216293334961 ;  /* 0x3fb8aa3b0f0f7820 */ /* 0x000fe20000400000 */
[----:B------:R1:W-:Y:S01]  /*1dd0*/  STS.U16 [R8+UR8+0x4c00], R99 ;  /* 0x004c006308007988 */ /* 0x0003e20008000408 */
[----:B------:R-:W-:Y:S02]  /*1de0*/  FMUL R53, R53, 1.4426950216293334961 ;  /* 0x3fb8aa3b35357820 */ /* 0x000fe40000400000 */
[----:B------:R-:W-:Y:S08]  /*1df0*/  MUFU.EX2 R51, R51 ;  /* 0x0000003300337308 */ /* 0x000ff00000000800 */
[----:B------:R-:W2:Y:S01]  /*1e00*/  MUFU.EX2 R15, R15 ;  /* 0x0000000f000f7308 */ /* 0x000ea20000000800 */
[----:B------:R-:W-:-:S07]  /*1e10*/  FADD R41, R41, -R30 ;  /* 0x8000001e29297221 */ /* 0x000fce0000000000 */
[----:B------:R-:W3:Y:S01]  /*1e20*/  MUFU.EX2 R100, R53 ;  /* 0x0000003500647308 */ /* 0x000ee20000000800 */
[----:B------:R-:W-:Y:S01]  /*1e30*/  BAR.SYNC.DEFER_BLOCKING 0x0 ;  /* 0x0000000000007b1d */ /* 0x000fe20000010000 */
[----:B------:R-:W-:Y:S01]  /*1e40*/  FADD R49, R49, -R30 ;  /* 0x8000001e31317221 */ /* 0x000fe20000000000 */
[----:B------:R-:W-:-:S03]  /*1e50*/  FMUL R41, R41, 1.4426950216293334961 ;  /* 0x3fb8aa3b29297820 */ /* 0x000fc60000400000 */
[----:B------:R-:W-:Y:S02]  /*1e60*/  FMUL R49, R49, 1.4426950216293334961 ;  /* 0x3fb8aa3b31317820 */ /* 0x000fe40000400000 */
[----:B------:R2:W-:Y:S01]  /*1e70*/  MUFU.EX2 R101, R41 ;  /* 0x0000002900657308 */ /* 0x0005e20000000800 */
[----:B------:R-:W-:Y:S01]  /*1e80*/  FADD R3, -R28, R3 ;  /* 0x000000031c037221 */ /* 0x000fe20000000100 */
[----:B--2---:R-:W-:Y:S01]  /*1e90*/  FMUL R41, R15, R17 ;  /* 0x000000110f297220 */ /* 0x004fe20000400000 */
[----:B---3--:R-:W-:-:S05]  /*1ea0*/  F2FP.F16.F32.PACK_AB R17, R51, R100 ;  /* 0x000000643311723e */ /* 0x008fca00000000ff */
[----:B0-----:R0:W-:Y:S01]  /*1eb0*/  MUFU.EX2 R97, R49 ;  /* 0x0000003100617308 */ /* 0x0011e20000000800 */
[----:B------:R-:W-:Y:S01]  /*1ec0*/  FADD R100, R100, R51 ;  /* 0x0000003364647221 */ /* 0x000fe20000000000 */
[----:B------:R-:W-:Y:S01]  /*1ed0*/  FADD R43, R43, -R28 ;  /* 0x8000001c2b2b7221 */ /* 0x000fe20000000000 */
[--C-:B------:R-:W-:Y:S01]  /*1ee0*/  FADD R46, R46, -R30.reuse ;  /* 0x8000001e2e2e7221 */ /* 0x100fe20000000000 */
[--C-:B------:R-:W-:Y:S01]  /*1ef0*/  FADD R47, R47, -R30.reuse ;  /* 0x8000001e2f2f7221 */ /* 0x100fe20000000000 */
[----:B------:R-:W-:-:S03]  /*1f00*/  FADD R39, R39, -R30 ;  /* 0x8000001e27277221 */ /* 0x000fc60000000000 */
[----:B------:R-:W-:Y:S01]  /*1f10*/  MUFU.EX2 R75, R75 ;  /* 0x0000004b004b7308 */ /* 0x000fe20000000800 */
[----:B0-----:R-:W0:Y:S01]  /*1f20*/  LDSM.16.M88.4 R48, [R11+UR8+0x4400] ;  /* 0x004400080b30783b */ /* 0x001e220008000200 */
[----:B------:R-:W-:Y:S01]  /*1f30*/  FMUL R3, R3, 1.4426950216293334961 ;  /* 0x3fb8aa3b03037820 */ /* 0x000fe20000400000 */
[----:B------:R-:W-:Y:S01]  /*1f40*/  FMUL R43, R43, 1.4426950216293334961 ;  /* 0x3fb8aa3b2b2b7820 */ /* 0x000fe20000400000 */
[----:B------:R-:W-:Y:S01]  /*1f50*/  FMUL R46, R46, 1.4426950216293334961 ;  /* 0x3fb8aa3b2e2e7820 */ /* 0x000fe20000400000 */
[----:B------:R-:W-:Y:S01]  /*1f60*/  FMUL R47, R47, 1.4426950216293334961 ;  /* 0x3fb8aa3b2f2f7820 */ /* 0x000fe20000400000 */
[----:B------:R-:W-:Y:S01]  /*1f70*/  FMUL R39, R39, 1.4426950216293334961 ;  /* 0x3fb8aa3b27277820 */ /* 0x000fe20000400000 */
[----:B------:R-:W-:Y:S01]  /*1f80*/  FADD R42, R42, -R28 ;  /* 0x8000001c2a2a7221 */ /* 0x000fe20000000000 */
[----:B------:R-:W2:Y:S01]  /*1f90*/  MUFU.EX2 R3, R3 ;  /* 0x0000000300037308 */ /* 0x000ea20000000800 */
[----:B------:R-:W-:Y:S01]  /*1fa0*/  FADD R40, R40, -R30 ;  /* 0x8000001e28287221 */ /* 0x000fe20000000000 */
[--C-:B------:R-:W-:Y:S01]  /*1fb0*/  FADD R36, R36, -R28.reuse ;  /* 0x8000001c24247221 */ /* 0x100fe20000000000 */
[--C-:B------:R-:W-:Y:S01]  /*1fc0*/  FADD R45, R45, -R28.reuse ;  /* 0x8000001c2d2d7221 */ /* 0x100fe20000000000 */
[----:B------:R-:W-:Y:S01]  /*1fd0*/  FADD R44, R44, -R28 ;  /* 0x8000001c2c2c7221 */ /* 0x000fe20000000000 */
[--C-:B------:R-:W-:Y:S01]  /*1fe0*/  FADD R37, R37, -R30.reuse ;  /* 0x8000001e25257221 */ /* 0x100fe20000000000 */
[----:B------:R-:W-:Y:S01]  /*1ff0*/  FADD R38, R38, -R30 ;  /* 0x8000001e26267221 */ /* 0x000fe20000000000 */
[----:B------:R-:W3:Y:S01]  /*2000*/  LDSM.16.M88.4 R52, [R11+UR8+0x4000] ;  /* 0x004000080b34783b */ /* 0x000ee20008000200 */
[----:B------:R2:W4:Y:S08]  /*2010*/  MUFU.EX2 R68, R43 ;  /* 0x0000002b00447308 */ /* 0x0005300000000800 */
[----:B------:R-:W-:Y:S08]  /*2020*/  MUFU.EX2 R98, R46 ;  /* 0x0000002e00627308 */ /* 0x000ff00000000800 */
[----:B------:R-:W-:Y:S08]  /*2030*/  MUFU.EX2 R96, R47 ;  /* 0x0000002f00607308 */ /* 0x000ff00000000800 */
[----:B------:R-:W5:Y:S01]  /*2040*/  MUFU.EX2 R95, R39 ;  /* 0x00000027005f7308 */ /* 0x000f620000000800 */
[----:B------:R-:W-:Y:S01]  /*2050*/  FMUL R42, R42, 1.4426950216293334961 ;  /* 0x3fb8aa3b2a2a7820 */ /* 0x000fe20000400000 */
[----:B------:R-:W-:Y:S01]  /*2060*/  FMUL R40, R40, 1.4426950216293334961 ;  /* 0x3fb8aa3b28287820 */ /* 0x000fe20000400000 */
[----:B-1----:R-:W-:Y:S01]  /*2070*/  FMUL R99, R36, 1.4426950216293334961 ;  /* 0x3fb8aa3b24637820 */ /* 0x002fe20000400000 */
[----:B------:R-:W-:Y:S01]  /*2080*/  FMUL R45, R45, 1.4426950216293334961 ;  /* 0x3fb8aa3b2d2d7820 */ /* 0x000fe20000400000 */
[----:B------:R-:W-:Y:S01]  /*2090*/  FMUL R44, R44, 1.4426950216293334961 ;  /* 0x3fb8aa3b2c2c7820 */ /* 0x000fe20000400000 */
[----:B------:R-:W-:Y:S01]  /*20a0*/  FMUL R37, R37, 1.4426950216293334961 ;  /* 0x3fb8aa3b25257820 */ /* 0x000fe20000400000 */
[----:B------:R-:W-:Y:S01]  /*20b0*/  FMUL R38, R38, 1.4426950216293334961 ;  /* 0x3fb8aa3b26267820 */ /* 0x000fe20000400000 */
[----:B------:R1:W-:Y:S01]  /*20c0*/  MUFU.EX2 R73, R42 ;  /* 0x0000002a00497308 */ /* 0x0003e20000000800 */
[C---:B--2---:R-:W-:Y:S01]  /*20d0*/  FMUL R43, R3.reuse, R19 ;  /* 0x00000013032b7220 */ /* 0x044fe20000400000 */
[----:B----4-:R-:W-:Y:S01]  /*20e0*/  F2FP.F16.F32.PACK_AB R19, R68, R75 ;  /* 0x0000004b4413723e */ /* 0x010fe200000000ff */
[C---:B------:R-:W-:Y:S01]  /*20f0*/  FMUL R22, R3.reuse, R22 ;  /* 0x0000001603167220 */ /* 0x040fe20000400000 */
[----:B------:R-:W-:Y:S01]  /*2100*/  FMUL R23, R3, R23 ;  /* 0x0000001703177220 */ /* 0x000fe20000400000 */
[C---:B------:R-:W-:Y:S01]  /*2110*/  FMUL R20, R15.reuse, R20 ;  /* 0x000000140f147220 */ /* 0x040fe20000400000 */
[----:B------:R-:W-:-:S02]  /*2120*/  FMUL R21, R15, R21 ;  /* 0x000000150f157220 */ /* 0x000fc40000400000 */
[----:B------:R2:W4:Y:S01]  /*2130*/  MUFU.EX2 R94, R40 ;  /* 0x00000028005e7308 */ /* 0x0005220000000800 */
[----:B-1----:R-:W-:Y:S01]  /*2140*/  FMUL R42, R3, R18 ;  /* 0x00000012032a7220 */ /* 0x002fe20000400000 */
[----:B-----5:R-:W-:Y:S01]  /*2150*/  F2FP.F16.F32.PACK_AB R18, R95, R96 ;  /* 0x000000605f12723e */ /* 0x020fe200000000ff */
[----:B--2---:R-:W-:Y:S01]  /*2160*/  FMUL R40, R15, R16 ;  /* 0x000000100f287220 */ /* 0x004fe20000400000 */
[----:B------:R-:W-:-:S04]  /*2170*/  F2FP.F16.F32.PACK_AB R16, R97, R98 ;  /* 0x000000626110723e */ /* 0x000fc800000000ff */
[----:B------:R-:W1:Y:S08]  /*2180*/  MUFU.EX2 R66, R45 ;  /* 0x0000002d00427308 */ /* 0x000e700000000800 */
[----:B------:R2:W-:Y:S01]  /*2190*/  MUFU.EX2 R74, R44 ;  /* 0x0000002c004a7308 */ /* 0x0005e20000000800 */
[----:B0-----:R-:W-:Y:S07]  /*21a0*/  HMMA.16816.F32 R20, R16, R48, R20 ;  /* 0x000000301014723c */ /* 0x001fee0000001814 */
[----:B------:R1:W-:Y:S08]  /*21b0*/  MUFU.EX2 R71, R37 ;  /* 0x0000002500477308 */ /* 0x0003f00000000800 */
[----:B------:R-:W0:Y:S08]  /*21c0*/  MUFU.EX2 R62, R38 ;  /* 0x00000026003e7308 */ /* 0x000e300000000800 */
[----:B------:R-:W5:Y:S01]  /*21d0*/  MUFU.EX2 R99, R99 ;  /* 0x0000006300637308 */ /* 0x000f620000000800 */
[----:B----4-:R-:W-:Y:S01]  /*21e0*/  F2FP.F16.F32.PACK_AB R36, R101, R94 ;  /* 0x0000005e6524723e */ /* 0x010fe200000000ff */
[----:B--2---:R-:W2:Y:S01]  /*21f0*/  LDSM.16.M88.4 R44, [R11+UR8+0x4800] ;  /* 0x004800080b2c783b */ /* 0x004ea20008000200 */
[----:B-1----:R-:W-:-:S02]  /*2200*/  F2FP.F16.F32.PACK_AB R37, R66, R73 ;  /* 0x000000494225723e */ /* 0x002fc400000000ff */
[----:B0-----:R-:W-:Y:S02]  /*2210*/  F2FP.F16.F32.PACK_AB R38, R62, R71 ;  /* 0x000000473e26723e */ /* 0x001fe400000000ff */
[----:B-----5:R-:W-:-:S07]  /*2220*/  F2FP.F16.F32.PACK_AB R39, R99, R74 ;  /* 0x0000004a6327723e */ /* 0x020fce00000000ff */
[----:B------:R-:W-:Y:S01]  /*2230*/  HMMA.16816.F32 R48, R36, R50, R20 ;  /* 0x000000322430723c */ /* 0x000fe20000001814 */
[C---:B------:R-:W-:Y:S01]  /*2240*/  FMUL R22, R3.reuse, R26 ;  /* 0x0000001a03167220 */ /* 0x040fe20000400000 */
[----:B------:R-:W-:Y:S01]  /*2250*/  FMUL R23, R3, R27 ;  /* 0x0000001b03177220 */ /* 0x000fe20000400000 */
[C---:B------:R-:W-:Y:S01]  /*2260*/  FMUL R20, R15.reuse, R24 ;  /* 0x000000180f147220 */ /* 0x040fe20000400000 */
[----:B------:R-:W-:Y:S02]  /*2270*/  FMUL R21, R15, R25 ;  /* 0x000000190f157220 */ /* 0x000fe40000400000 */
[----:B------:R-:W0:Y:S02]  /*2280*/  LDSM.16.M88.4 R24, [R11+UR8+0x4c00] ;  /* 0x004c00080b18783b */ /* 0x000e240008000200 */
[----:B---3--:R-:W-:Y:S01]  /*2290*/  HMMA.16816.F32 R40, R16, R52, R40 ;  /* 0x000000341028723c */ /* 0x008fe20000001828 */
[----:B------:R-:W-:Y:S01]  /*22a0*/  FADD R65, R65, -R28 ;  /* 0x8000001c41417221 */ /* 0x000fe20000000000 */
[----:B------:R-:W-:Y:S01]  /*22b0*/  FADD R97, R98, R97 ;  /* 0x0000006162617221 */ /* 0x000fe20000000000 */
[----:B------:R-:W-:Y:S01]  /*22c0*/  FADD R75, R75, R100 ;  /* 0x000000644b4b7221 */ /* 0x000fe20000000000 */
[----:B------:R-:W-:Y:S01]  /*22d0*/  FADD R56, R56, -R28 ;  /* 0x8000001c38387221 */ /* 0x000fe20000000000 */
[----:B------:R-:W-:Y:S01]  /*22e0*/  FADD R69, R69, -R30 ;  /* 0x8000001e45457221 */ /* 0x000fe20000000000 */
[C---:B------:R-:W-:Y:S01]  /*22f0*/  FMUL R34, R3.reuse, R34 ;  /* 0x0000002203227220 */ /* 0x040fe20000400000 */
[----:B------:R-:W-:Y:S01]  /*2300*/  FMUL R35, R3, R35 ;  /* 0x0000002303237220 */ /* 0x000fe20000400000 */
[C---:B------:R-:W-:Y:S01]  /*2310*/  FMUL R32, R15.reuse, R32 ;  /* 0x000000200f207220 */ /* 0x040fe20000400000 */
[----:B------:R-:W-:Y:S01]  /*2320*/  FMUL R33, R15, R33 ;  /* 0x000000210f217220 */ /* 0x000fe20000400000 */
[--C-:B------:R-:W-:Y:S01]  /*2330*/  FADD R60, R60, -R28.reuse ;  /* 0x8000001c3c3c7221 */ /* 0x100fe20000000000 */
[----:B------:R-:W-:Y:S01]  /*2340*/  FADD R96, R96, R97 ;  /* 0x0000006160607221 */ /* 0x000fe20000000000 */
[----:B------:R-:W-:Y:S01]  /*2350*/  FADD R68, R68, R75 ;  /* 0x0000004b44447221 */ /* 0x000fe20000000000 */
[----:B------:R-:W-:-:S07]  /*2360*/  FADD R59, R59, -R28 ;  /* 0x8000001c3b3b7221 */ /* 0x000fce0000000000 */
[----:B------:R-:W-:Y:S01]  /*2370*/  HMMA.16816.F32 R52, R36, R54, R40 ;  /* 0x000000362434723c */ /* 0x000fe20000001828 */
[----:B------:R-:W-:Y:S01]  /*2380*/  FMUL R41, R65, 1.4426950216293334961 ;  /* 0x3fb8aa3b41297820 */ /* 0x000fe20000400000 */
[----:B------:R-:W-:Y:S01]  /*2390*/  FMUL R42, R56, 1.4426950216293334961 ;  /* 0x3fb8aa3b382a7820 */ /* 0x000fe20000400000 */
[----:B------:R-:W-:Y:S01]  /*23a0*/  FMUL R40, R69, 1.4426950216293334961 ;  /* 0x3fb8aa3b45287820 */ /* 0x000fe20000400000 */
[----:B------:R-:W-:Y:S01]  /*23b0*/  FADD R57, R57, -R30 ;  /* 0x8000001e39397221 */ /* 0x000fe20000000000 */
[----:B------:R-:W-:Y:S01]  /*23c0*/  FMUL R60, R60, 1.4426950216293334961 ;  /* 0x3fb8aa3b3c3c7820 */ /* 0x000fe20000400000 */
[----:B------:R-:W-:Y:S01]  /*23d0*/  FADD R95, R95, R96 ;  /* 0x000000605f5f7221 */ /* 0x000fe20000000000 */
[----:B------:R-:W1:Y:S01]  /*23e0*/  MUFU.EX2 R41, R41 ;  /* 0x0000002900297308 */ /* 0x000e620000000800 */
[C---:B--2---:R-:W-:Y:S01]  /*23f0*/  HMMA.16816.F32 R20, R16.reuse, R44, R20 ;  /* 0x0000002c1014723c */ /* 0x044fe20000001814 */
[----:B------:R-:W-:Y:S01]  /*2400*/  FADD R73, R73, R68 ;  /* 0x0000004449497221 */ /* 0x000fe20000000000 */
[----:B------:R-:W-:Y:S01]  /*2410*/  FMUL R43, R59, 1.4426950216293334961 ;  /* 0x3fb8aa3b3b2b7820 */ /* 0x000fe20000400000 */
[----:B------:R-:W-:Y:S01]  /*2420*/  FADD R61, R61, -R28 ;  /* 0x8000001c3d3d7221 */ /* 0x000fe20000000000 */
[----:B------:R-:W-:Y:S01]  /*2430*/  FADD R64, R64, -R30 ;  /* 0x8000001e40407221 */ /* 0x000fe20000000000 */
[--C-:B------:R-:W-:Y:S01]  /*2440*/  FADD R58, R58, -R28.reuse ;  /* 0x8000001c3a3a7221 */ /* 0x100fe20000000000 */
[----:B------:R-:W-:Y:S01]  /*2450*/  FMUL R57, R57, 1.4426950216293334961 ;  /* 0x3fb8aa3b39397820 */ /* 0x000fe20000400000 */
[----:B------:R-:W2:Y:S01]  /*2460*/  MUFU.EX2 R42, R42 ;  /* 0x0000002a002a7308 */ /* 0x000ea20000000800 */
[--C-:B------:R-:W-:Y:S01]  /*2470*/  FADD R63, R63, -R28.reuse ;  /* 0x8000001c3f3f7221 */ /* 0x100fe20000000000 */
[----:B0-----:R-:W-:Y:S01]  /*2480*/  HMMA.16816.F32 R32, R16, R24, R32 ;  /* 0x000000181020723c */ /* 0x001fe20000001820 */
[----:B------:R-:W-:Y:S01]  /*2490*/  FADD R16, R31, -R28 ;  /* 0x8000001c1f107221 */ /* 0x000fe20000000000 */
[----:B------:R-:W-:Y:S01]  /*24a0*/  FADD R94, R94, R95 ;  /* 0x0000005f5e5e7221 */ /* 0x000fe20000000000 */
[----:B------:R-:W-:-:S03]  /*24b0*/  FADD R73, R66, R73 ;  /* 0x0000004942497221 */ /* 0x000fc60000000000 */
[----:B------:R-:W-:Y:S01]  /*24c0*/  MUFU.EX2 R40, R40 ;  /* 0x0000002800287308 */ /* 0x000fe20000000800 */
[----:B------:R-:W-:Y:S01]  /*24d0*/  FADD R72, R72, -R30 ;  /* 0x8000001e48487221 */ /* 0x000fe20000000000 */
[----:B------:R-:W-:Y:S01]  /*24e0*/  FMUL R56, R61, 1.4426950216293334961 ;  /* 0x3fb8aa3b3d387820 */ /* 0x000fe20000400000 */
[----:B------:R-:W-:Y:S01]  /*24f0*/  FMUL R58, R58, 1.4426950216293334961 ;  /* 0x3fb8aa3b3a3a7820 */ /* 0x000fe20000400000 */
[----:B------:R-:W-:-:S04]  /*2500*/  FMUL R59, R63, 1.4426950216293334961 ;  /* 0x3fb8aa3b3f3b7820 */ /* 0x000fc80000400000 */
[----:B------:R0:W-:Y:S01]  /*2510*/  MUFU.EX2 R31, R60 ;  /* 0x0000003c001f7308 */ /* 0x0001e20000000800 */
[----:B------:R-:W-:Y:S01]  /*2520*/  FADD R94, R101, R94 ;  /* 0x0000005e655e7221 */ /* 0x000fe20000000000 */
[----:B------:R-:W-:Y:S01]  /*2530*/  FADD R74, R74, R73 ;  /* 0x000000494a4a7221 */ /* 0x000fe20000000000 */
[----:B------:R-:W-:Y:S01]  /*2540*/  FMUL R63, R72, 1.4426950216293334961 ;  /* 0x3fb8aa3b483f7820 */ /* 0x000fe20000400000 */
[----:B0-----:R-:W-:-:S04]  /*2550*/  FMUL R60, R64, 1.4426950216293334961 ;  /* 0x3fb8aa3b403c7820 */ /* 0x001fc80000400000 */
[----:B------:R-:W0:Y:S01]  /*2560*/  MUFU.EX2 R43, R43 ;  /* 0x0000002b002b7308 */ /* 0x000e220000000800 */
[----:B------:R-:W-:Y:S01]  /*2570*/  FADD R77, R77, -R30 ;  /* 0x8000001e4d4d7221 */ /* 0x000fe20000000000 */
[----:B------:R-:W-:Y:S01]  /*2580*/  FADD R71, R71, R94 ;  /* 0x0000005e47477221 */ /* 0x000fe20000000000 */
[----:B------:R-:W-:-:S05]  /*2590*/  FADD R74, R99, R74 ;  /* 0x0000004a634a7221 */ /* 0x000fca0000000000 */
[----:B------:R-:W3:Y:S01]  /*25a0*/  MUFU.EX2 R61, R57 ;  /* 0x00000039003d7308 */ /* 0x000ee20000000800 */
[----:B------:R-:W-:Y:S01]  /*25b0*/  FMUL R16, R16, 1.4426950216293334961 ;  /* 0x3fb8aa3b10107820 */ /* 0x000fe20000400000 */
[----:B------:R-:W-:Y:S01]  /*25c0*/  FMUL R77, R77, 1.4426950216293334961 ;  /* 0x3fb8aa3b4d4d7820 */ /* 0x000fe20000400000 */
[----:B------:R-:W-:-:S05]  /*25d0*/  FADD R71, R62, R71 ;  /* 0x000000473e477221 */ /* 0x000fca0000000000 */
[----:B------:R-:W4:Y:S01]  /*25e0*/  MUFU.EX2 R102, R58 ;  /* 0x0000003a00667308 */ /* 0x000f220000000800 */
[----:B-1----:R-:W-:-:S07]  /*25f0*/  FADD R17, R41, R74 ;  /* 0x0000004a29117221 */ /* 0x002fce0000000000 */
[----:B------:R-:W1:Y:S01]  /*2600*/  MUFU.EX2 R60, R60 ;  /* 0x0000003c003c7308 */ /* 0x000e620000000800 */
[----:B------:R-:W-:Y:S01]  /*2610*/  FADD R70, R70, -R30 ;  /* 0x8000001e46467221 */ /* 0x000fe20000000000 */
[----:B------:R-:W-:Y:S01]  /*2620*/  HMMA.16816.F32 R44, R36, R46, R20 ;  /* 0x0000002e242c723c */ /* 0x000fe20000001814 */
[----:B--2---:R-:W-:-:S05]  /*2630*/  FADD R22, R42, R17 ;  /* 0x000000112a167221 */ /* 0x004fca0000000000 */
[----:B------:R-:W-:Y:S01]  /*2640*/  MUFU.EX2 R56, R56 ;  /* 0x0000003800387308 */ /* 0x000fe20000000800 */
[----:B------:R-:W-:-:S07]  /*2650*/  FMUL R64, R70, 1.4426950216293334961 ;  /* 0x3fb8aa3b46407820 */ /* 0x000fce0000400000 */
[----:B------:R-:W2:Y:S01]  /*2660*/  MUFU.EX2 R63, R63 ;  /* 0x0000003f003f7308 */ /* 0x000ea20000000800 */
[----:B------:R-:W-:Y:S01]  /*2670*/  FADD R67, R67, -R30 ;  /* 0x8000001e43437221 */ /* 0x000fe20000000000 */
[----:B0-----:R-:W-:-:S06]  /*2680*/  FADD R25, R43, R22 ;  /* 0x000000162b197221 */ /* 0x001fcc0000000000 */
[----:B------:R0:W-:Y:S01]  /*2690*/  MUFU.EX2 R58, R16 ;  /* 0x00000010003a7308 */ /* 0x0001e20000000800 */
[----:B------:R-:W-:-:S07]  /*26a0*/  FADD R20, R29, -R30 ;  /* 0x8000001e1d147221 */ /* 0x000fce0000000000 */
[----:B------:R-:W-:Y:S01]  /*26b0*/  MUFU.EX2 R59, R59 ;  /* 0x0000003b003b7308 */ /* 0x000fe20000000800 */
[----:B0-----:R-:W-:-:S07]  /*26c0*/  FADD R16, R40, R71 ;  /* 0x0000004728107221 */ /* 0x001fce0000000000 */
[----:B------:R-:W0:Y:S01]  /*26d0*/  MUFU.EX2 R57, R77 ;  /* 0x0000004d00397308 */ /* 0x000e220000000800 */
[----:B---3--:R-:W-:Y:S01]  /*26e0*/  FADD R21, R61, R16 ;  /* 0x000000103d157221 */ /* 0x008fe20000000000 */
[----:B------:R-:W-:Y:S01]  /*26f0*/  HMMA.16816.F32 R36, R36, R26, R32 ;  /* 0x0000001a2424723c */ /* 0x000fe20000001820 */
[----:B------:R-:W-:Y:S01]  /*2700*/  FMUL R67, R67, 1.4426950216293334961 ;  /* 0x3fb8aa3b43437820 */ /* 0x000fe20000400000 */
[----:B----4-:R-:W-:Y:S01]  /*2710*/  FADD R33, R102, R25 ;  /* 0x0000001966217221 */ /* 0x010fe20000000000 */
[----:B-1----:R-:W-:Y:S01]  /*2720*/  FADD R24, R60, R21 ;  /* 0x000000153c187221 */ /* 0x002fe20000000000 */
[----:B------:R-:W-:Y:S01]  /*2730*/  FMUL R62, R20, 1.4426950216293334961 ;  /* 0x3fb8aa3b143e7820 */ /* 0x000fe20000400000 */
[----:B------:R-:W1:Y:S01]  /*2740*/  LDSM.16.M88.4 R16, [R13+UR8+0x4000] ;  /* 0x004000080d10783b */ /* 0x000e620008000200 */
[----:B------:R-:W3:Y:S01]  /*2750*/  MUFU.EX2 R64, R64 ;  /* 0x0000004000407308 */ /* 0x000ee20000000800 */
[----:B--2---:R-:W-:Y:S01]  /*2760*/  FADD R32, R63, R24 ;  /* 0x000000183f207221 */ /* 0x004fe20000000000 */
[----:B------:R-:W-:Y:S01]  /*2770*/  FADD R34, R56, R33 ;  /* 0x0000002138227221 */ /* 0x000fe20000000000 */
[----:B------:R-:W2:Y:S05]  /*2780*/  LDSM.16.M88.4 R20, [R13+UR8+0x4400] ;  /* 0x004400080d14783b */ /* 0x000eaa0008000200 */
[----:B------:R4:W5:Y:S01]  /*2790*/  MUFU.EX2 R29, R67 ;  /* 0x00000043001d7308 */ /* 0x0009620000000800 */
[----:B0-----:R-:W-:Y:S01]  /*27a0*/  FADD R65, R57, R32 ;  /* 0x0000002039417221 */ /* 0x001fe20000000000 */
[----:B------:R-:W-:Y:S01]  /*27b0*/  FADD R68, R59, R34 ;  /* 0x000000223b447221 */ /* 0x000fe20000000000 */
[----:B------:R-:W-:Y:S04]  /*27c0*/  LDSM.16.M88.4 R24, [R13+UR8+0x4800] ;  /* 0x004800080d18783b */ /* 0x000fe80008000200 */
[----:B------:R-:W-:Y:S01]  /*27d0*/  LDSM.16.M88.4 R32, [R13+UR8+0x4c00] ;  /* 0x004c00080d20783b */ /* 0x000fe20008000200 */
[----:B------:R-:W0:Y:S01]  /*27e0*/  MUFU.EX2 R62, R62 ;  /* 0x0000003e003e7308 */ /* 0x000e220000000800 */
[----:B---3--:R-:W-:Y:S01]  /*27f0*/  FADD R66, R64, R65 ;  /* 0x0000004140427221 */ /* 0x008fe20000000000 */
[----:B----4-:R-:W-:-:S03]  /*2800*/  FADD R67, R31, R68 ;  /* 0x000000441f437221 */ /* 0x010fc60000000000 */
[----:B-----5:R-:W-:Y:S01]  /*2810*/  FADD R65, R29, R66 ;  /* 0x000000421d417221 */ /* 0x020fe20000000000 */
[----:B------:R-:W-:-:S03]  /*2820*/  FADD R67, R58, R67 ;  /* 0x000000433a437221 */ /* 0x000fc60000000000 */
[----:B0-----:R-:W-:Y:S02]  /*2830*/  FADD R65, R62, R65 ;  /* 0x000000413e417221 */ /* 0x001fe40000000000 */
[----:B------:R-:W0:Y:S04]  /*2840*/  SHFL.BFLY PT, R68, R67, 0x2, 0x1f ;  /* 0x0c401f0043447f89 */ /* 0x000e2800000e0000 */
[----:B------:R-:W3:Y:S01]  /*2850*/  SHFL.BFLY PT, R66, R65, 0x2, 0x1f ;  /* 0x0c401f0041427f89 */ /* 0x000ee200000e0000 */
[----:B------:R-:W-:Y:S02]  /*2860*/  F2FP.F16.F32.PACK_AB R41, R42, R41 ;  /* 0x000000292a29723e */ /* 0x000fe400000000ff */
[----:B------:R-:W-:Y:S02]  /*2870*/  F2FP.F16.F32.PACK_AB R40, R61, R40 ;  /* 0x000000283d28723e */ /* 0x000fe400000000ff */
[----:B------:R-:W-:-:S02]  /*2880*/  F2FP.F16.F32.PACK_AB R42, R63, R60 ;  /* 0x0000003c3f2a723e */ /* 0x000fc400000000ff */
[----:B------:R-:W-:-:S07]  /*2890*/  F2FP.F16.F32.PACK_AB R43, R102, R43 ;  /* 0x0000002b662b723e */ /* 0x000fce00000000ff */
[C---:B-1----:R-:W-:Y:S08]  /*28a0*/  HMMA.16816.F32 R52, R40.reuse, R16, R52 ;  /* 0x000000102834723c */ /* 0x042ff00000001834 */
[----:B--2---:R-:W-:Y:S01]  /*28b0*/  HMMA.16816.F32 R48, R40, R20, R48 ;  /* 0x000000142830723c */ /* 0x004fe20000001830 */
[----:B0-----:R-:W-:Y:S01]  /*28c0*/  FADD R68, R67, R68 ;  /* 0x0000004443447221 */ /* 0x001fe20000000000 */
[----:B---3--:R-:W-:-:S06]  /*28d0*/  FADD R66, R65, R66 ;  /* 0x0000004241427221 */ /* 0x008fcc0000000000 */
[C---:B------:R-:W-:Y:S08]  /*28e0*/  HMMA.16816.F32 R44, R40.reuse, R24, R44 ;  /* 0x00000018282c723c */ /* 0x040ff0000000182c */
[----:B------:R-:W-:Y:S01]  /*28f0*/  HMMA.16816.F32 R36, R40, R32, R36 ;  /* 0x000000202824723c */ /* 0x000fe20000001824 */
[----:B------:R-:W0:Y:S04]  /*2900*/  SHFL.BFLY PT, R63, R68, 0x1, 0x1f ;  /* 0x0c201f00443f7f89 */ /* 0x000e2800000e0000 */
[----:B------:R-:W1:Y:S01]  /*2910*/  SHFL.BFLY PT, R61, R66, 0x1, 0x1f ;  /* 0x0c201f00423d7f89 */ /* 0x000e6200000e0000 */
[----:B------:R-:W-:-:S02]  /*2920*/  F2FP.F16.F32.PACK_AB R40, R64, R57 ;  /* 0x000000394028723e */ /* 0x000fc400000000ff */
[----:B------:R-:W-:Y:S02]  /*2930*/  F2FP.F16.F32.PACK_AB R41, R59, R56 ;  /* 0x000000383b29723e */ /* 0x000fe400000000ff */
[----:B------:R-:W-:Y:S02]  /*2940*/  F2FP.F16.F32.PACK_AB R42, R62, R29 ;  /* 0x0000001d3e2a723e */ /* 0x000fe400000000ff */
[----:B------:R-:W-:Y:S01]  /*2950*/  F2FP.F16.F32.PACK_AB R43, R58, R31 ;  /* 0x0000001f3a2b723e */ /* 0x000fe200000000ff */
[----:B------:R-:W-:-:S04]  /*2960*/  UIADD3 UR6, UP0, UPT, UR6, 0x40, URZ ;  /* 0x0000004006067890 */ /* 0x000fc8000ff1e0ff */
[----:B------:R-:W-:Y:S02]  /*2970*/  UIADD3.X UR7, UPT, UPT, URZ, UR7, URZ, UP0, !UPT ;  /* 0x00000007ff077290 */ /* 0x000fe400087fe4ff */
[----:B------:R-:W-:Y:S01]  /*2980*/  HMMA.16816.F32 R16, R40, R18, R52 ;  /* 0x000000122810723c */ /* 0x000fe20000001834 */
[----:B------:R-:W-:-:S07]  /*2990*/  UISETP.GE.U32.AND UP0, UPT, UR6, UR16, UPT ;  /* 0x000000100600728c */ /* 0x000fce000bf06070 */
[----:B------:R-:W-:Y:S01]  /*29a0*/  HMMA.16816.F32 R20, R40, R22, R48 ;  /* 0x000000162814723c */ /* 0x000fe20000001830 */
[----:B------:R-:W-:-:S07]  /*29b0*/  UISETP.GE.U32.AND.EX UP0, UPT, UR7, URZ, UPT, UP0 ;  /* 0x000000ff0700728c */ /* 0x000fce000bf06100 */
[C---:B------:R-:W-:Y:S08]  /*29c0*/  HMMA.16816.F32 R24, R40.reuse, R26, R44 ;  /* 0x0000001a2818723c */ /* 0x040ff0000000182c */
[----:B------:R-:W-:Y:S01]  /*29d0*/  HMMA.16816.F32 R32, R40, R34, R36 ;  /* 0x000000222820723c */ /* 0x000fe20000001824 */
[----:B0-----:R-:W-:Y:S01]  /*29e0*/  FADD R68, R68, R63 ;  /* 0x0000003f44447221 */ /* 0x001fe20000000000 */
[----:B-1----:R-:W-:-:S03]  /*29f0*/  FADD R66, R66, R61 ;  /* 0x0000003d42427221 */ /* 0x002fc60000000000 */
[----:B------:R-:W-:Y:S01]  /*2a00*/  FFMA R4, R3, R4, R68 ;  /* 0x0000000403047223 */ /* 0x000fe20000000044 */
[----:B------:R-:W-:Y:S01]  /*2a10*/  FFMA R14, R15, R14, R66 ;  /* 0x0000000e0f0e7223 */ /* 0x000fe20000000042 */
[----:B------:R-:W-:Y:S02]  /*2a20*/  IMAD.MOV.U32 R15, RZ, RZ, R30 ;  /* 0x000000ffff0f7224 */ /* 0x000fe400078e001e */
[----:B------:R-:W-:Y:S01]  /*2a30*/  IMAD.MOV.U32 R3, RZ, RZ, R28 ;  /* 0x000000ffff037224 */ /* 0x000fe200078e001c */
[----:B------:R-:W-:Y:S02]  /*2a40*/  ULEA UR5, UR13, UR5, 0x6 ;  /* 0x000000050d057291 */ /* 0x000fe4000f8e30ff */
[----:B------:R-:W-:Y:S01]  /*2a50*/  ULEA UR4, UR11, UR4, 0x6 ;  /* 0x000000040b047291 */ /* 0x000fe2000f8e30ff */
[----:B------:R-:W-:Y:S11]  /*2a60*/  BRA.U !UP0, `(.L_x_1) ;  /* 0xffffffe508087547 */ /* 0x000ff6000b83ffff */
.L_x_0:
[----:B------:R-:W0:Y:S01]  /*2a70*/  S2R R2, SR_TID.X ;  /* 0x0000000000027919 */ /* 0x000e220000002100 */
[----:B------:R-:W-:Y:S01]  /*2a80*/  FSETP.GT.AND P1, PT, |R14|, 8.50705917302346158658e+37, PT ;  /* 0x7e8000000e00780b */ /* 0x000fe20003f24200 */
[----:B------:R-:W-:Y:S01]  /*2a90*/  IMAD.SHL.U32 R3, R0, 0x8, RZ ;  /* 0x0000000800037824 */ /* 0x000fe200078e00ff */
[----:B------:R-:W-:Y:S01]  /*2aa0*/  FSETP.GEU.AND P5, PT, |R14|, 1.175494350822287508e-38, PT ;  /* 0x008000000e00780b */ /* 0x000fe20003fae200 */
[----:B------:R-:W-:Y:S01]  /*2ab0*/  IMAD.MOV.U32 R15, RZ, RZ, R4 ;  /* 0x000000ffff0f7224 */ /* 0x000fe200078e0004 */
[----:B------:R-:W-:Y:S01]  /*2ac0*/  LOP3.LUT R12, R0, 0x8, RZ, 0xc0, !PT ;  /* 0x00000008000c7812 */ /* 0x000fe200078ec0ff */
[----:B------:R-:W-:Y:S01]  /*2ad0*/  IMAD.MOV.U32 R10, RZ, RZ, R20 ;  /* 0x000000ffff0a7224 */ /* 0x000fe200078e0014 */
[----:B------:R-:W-:Y:S01]  /*2ae0*/  FSETP.GEU.AND P2, PT, R14, 1.175494350822287508e-38, PT ;  /* 0x008000000e00780b */ /* 0x000fe20003f4e000 */
[----:B------:R-:W-:Y:S01]  /*2af0*/  IMAD.MOV.U32 R20, RZ, RZ, R24 ;  /* 0x000000ffff147224 */ /* 0x000fe200078e0018 */
[----:B------:R-:W-:Y:S01]  /*2b00*/  LOP3.LUT R3, R3, 0xf80, RZ, 0xc0, !PT ;  /* 0x00000f8003037812 */ /* 0x000fe200078ec0ff */
[----:B------:R-:W-:Y:S01]  /*2b10*/  IMAD.MOV.U32 R36, RZ, RZ, R16 ;  /* 0x000000ffff247224 */ /* 0x000fe200078e0010 */
[C---:B------:R-:W-:Y:S01]  /*2b20*/  FSETP.GEU.AND P3, PT, R15.reuse, 1.175494350822287508e-38, PT ;  /* 0x008000000f00780b */ /* 0x040fe20003f6e000 */
[----:B------:R-:W-:Y:S01]  /*2b30*/  IMAD.MOV.U32 R16, RZ, RZ, R17 ;  /* 0x000000ffff107224 */ /* 0x000fe200078e0011 */
[C---:B------:R-:W-:Y:S01]  /*2b40*/  FSETP.GT.AND P0, PT, |R15|.reuse, 8.50705917302346158658e+37, PT ;  /* 0x7e8000000f00780b */ /* 0x040fe20003f04200 */
[----:B------:R-:W-:Y:S01]  /*2b50*/  @P1 FMUL R10, R10, 0.25 ;  /* 0x3e8000000a0a1820 */ /* 0x000fe20000400000 */
[----:B------:R-:W-:Y:S01]  /*2b60*/  FSETP.GEU.AND P4, PT, |R15|, 1.175494350822287508e-38, PT ;  /* 0x008000000f00780b */ /* 0x000fe20003f8e200 */
[----:B------:R-:W-:Y:S01]  /*2b70*/  @P1 FMUL R36, R36, 0.25 ;  /* 0x3e80000024241820 */ /* 0x000fe20000400000 */
[----:B------:R-:W-:Y:S01]  /*2b80*/  BAR.SYNC.DEFER_BLOCKING 0x0 ;  /* 0x0000000000007b1d */ /* 0x000fe20000010000 */
[----:B------:R-:W-:Y:S01]  /*2b90*/  @!P5 FMUL R10, R10, 16777216 ;  /* 0x4b8000000a0ad820 */ /* 0x000fe20000400000 */
[----:B------:R-:W-:Y:S01]  /*2ba0*/  MOV R31, R18 ;  /* 0x00000012001f7202 */ /* 0x000fe20000000f00 */
[----:B------:R-:W-:Y:S01]  /*2bb0*/  @!P5 FMUL R36, R36, 16777216 ;  /* 0x4b8000002424d820 */ /* 0x000fe20000400000 */
[----:B------:R-:W-:-:S02]  /*2bc0*/  IMAD.MOV.U32 R29, RZ, RZ, R19 ;  /* 0x000000ffff1d7224 */ /* 0x000fc400078e0013 */
[----:B------:R-:W-:Y:S01]  /*2bd0*/  @P1 FMUL R21, R21, 0.25 ;  /* 0x3e80000015151820 */ /* 0x000fe20000400000 */
[----:B------:R-:W-:Y:S01]  /*2be0*/  @P1 FMUL R16, R16, 0.25 ;  /* 0x3e80000010101820 */ /* 0x000fe20000400000 */
[----:B------:R-:W1:Y:S01]  /*2bf0*/  LDCU.64 UR4, c[0x0][0x3e0] ;  /* 0x00007c00ff0477ac */ /* 0x000e620008000a00 */
[----:B------:R-:W-:Y:S01]  /*2c00*/  @P1 FMUL R33, R33, 0.25 ;  /* 0x3e80000021211820 */ /* 0x000fe20000400000 */
[----:B------:R-:W-:Y:S01]  /*2c10*/  @P0 FMUL R23, R23, 0.25 ;  /* 0x3e80000017170820 */ /* 0x000fe20000400000 */
[----:B------:R-:W-:Y:S01]  /*2c20*/  @P0 FMUL R22, R22, 0.25 ;  /* 0x3e80000016160820 */ /* 0x000fe20000400000 */
[----:B------:R-:W-:Y:S01]  /*2c30*/  @P0 FMUL R29, R29, 0.25 ;  /* 0x3e8000001d1d0820 */ /* 0x000fe20000400000 */
[----:B------:R-:W-:Y:S01]  /*2c40*/  @P0 FMUL R31, R31, 0.25 ;  /* 0x3e8000001f1f0820 */ /* 0x000fe20000400000 */
[----:B------:R-:W-:Y:S01]  /*2c50*/  @!P5 FMUL R21, R21, 16777216 ;  /* 0x4b8000001515d820 */ /* 0x000fe20000400000 */
[----:B------:R-:W-:Y:S01]  /*2c60*/  @!P5 FMUL R16, R16, 16777216 ;  /* 0x4b8000001010d820 */ /* 0x000fe20000400000 */
[----:B0-----:R-:W-:Y:S01]  /*2c70*/  LOP3.LUT R6, R2, 0x7, RZ, 0xc0, !PT ;  /* 0x0000000702067812 */ /* 0x001fe200078ec0ff */
[----:B------:R-:W-:Y:S01]  /*2c80*/  FMUL R2, R14, 8388608 ;  /* 0x4b0000000e027820 */ /* 0x000fe20000400000 */
[----:B------:R-:W-:Y:S01]  /*2c90*/  @!P4 FMUL R23, R23, 16777216 ;  /* 0x4b8000001717c820 */ /* 0x000fe20000400000 */
[----:B------:R-:W-:Y:S01]  /*2ca0*/  @!P4 FMUL R22, R22, 16777216 ;  /* 0x4b8000001616c820 */ /* 0x000fe20000400000 */
[----:B------:R-:W-:Y:S01]  /*2cb0*/  LEA R7, R6, UR8, 0x4 ;  /* 0x0000000806077c11 */ /* 0x000fe2000f8e20ff */
[----:B------:R-:W-:Y:S01]  /*2cc0*/  @!P4 FMUL R29, R29, 16777216 ;  /* 0x4b8000001d1dc820 */ /* 0x000fe20000400000 */
[----:B------:R-:W-:Y:S01]  /*2cd0*/  FSEL R37, R2, R14, !P2 ;  /* 0x0000000e02257208 */ /* 0x000fe20005000000 */
[----:B------:R-:W-:Y:S01]  /*2ce0*/  @P1 FMUL R14, R14, 0.25 ;  /* 0x3e8000000e0e1820 */ /* 0x000fe20000400000 */
[----:B------:R-:W-:Y:S01]  /*2cf0*/  SHF.L.U32 R2, R0, 0x2, RZ ;  /* 0x0000000200027819 */ /* 0x000fe200000006ff */
[----:B------:R-:W-:-:S02]  /*2d00*/  IMAD R4, R12, 0x200, R7 ;  /* 0x000002000c047824 */ /* 0x000fc400078e0207 */
[----:B------:R-:W-:Y:S01]  /*2d10*/  @!P4 FMUL R31, R31, 16777216 ;  /* 0x4b8000001f1fc820 */ /* 0x000fe20000400000 */
[----:B------:R-:W-:Y:S01]  /*2d20*/  @!P5 FMUL R14, R14, 16777216 ;  /* 0x4b8000000e0ed820 */ /* 0x000fe20000400000 */
[----:B------:R-:W-:Y:S01]  /*2d30*/  IMAD R6, R6, -0x8, R7 ;  /* 0xfffffff806067824 */ /* 0x000fe200078e0207 */
[----:B------:R-:W-:Y:S01]  /*2d40*/  FSEL R7, RZ, -23, P3 ;  /* 0xc1b80000ff077808 */ /* 0x000fe20001800000 */
[----:B------:R-:W-:Y:S01]  /*2d50*/  IMAD.IADD R24, R3, 0x1, R4 ;  /* 0x0000000103187824 */ /* 0x000fe200078e0204 */
[----:B------:R-:W-:Y:S01]  /*2d60*/  LOP3.LUT R3, R2, 0x3c0, RZ, 0xc0, !PT ;  /* 0x000003c002037812 */ /* 0x000fe200078ec0ff */
[----:B------:R-:W-:Y:S01]  /*2d70*/  FMUL R2, R15, 8388608 ;  /* 0x4b0000000f027820 */ /* 0x000fe20000400000 */
[----:B------:R-:W0:Y:S01]  /*2d80*/  MUFU.RCP R17, R14 ;  /* 0x0000000e00117308 */ /* 0x000e220000001000 */
[----:B------:R-:W-:Y:S01]  /*2d90*/  @P0 FMUL R27, R27, 0.25 ;  /* 0x3e8000001b1b0820 */ /* 0x000fe20000400000 */
[----:B------:R-:W-:Y:S01]  /*2da0*/  @P0 FMUL R35, R35, 0.25 ;  /* 0x3e80000023230820 */ /* 0x000fe20000400000 */
[----:B------:R-:W-:Y:S01]  /*2db0*/  IMAD.IADD R13, R3, 0x1, R6 ;  /* 0x00000001030d7824 */ /* 0x000fe200078e0206 */
[----:B------:R-:W-:Y:S01]  /*2dc0*/  FSEL R38, R2, R15, !P3 ;  /* 0x0000000f02267208 */ /* 0x000fe20005800000 */
[----:B------:R-:W-:-:S02]  /*2dd0*/  VIADD R2, R37, 0xc0cafb0d ;  /* 0xc0cafb0d25027836 */ /* 0x000fc40000000000 */
[----:B------:R-:W-:Y:S01]  /*2de0*/  @P0 FMUL R15, R15, 0.25 ;  /* 0x3e8000000f0f0820 */ /* 0x000fe20000400000 */
[----:B------:R-:W-:Y:S01]  /*2df0*/  FSEL R3, RZ, -23, P2 ;  /* 0xc1b80000ff037808 */ /* 0x000fe20001000000 */
[----:B------:R-:W-:Y:S01]  /*2e00*/  @!P4 FMUL R27, R27, 16777216 ;  /* 0x4b8000001b1bc820 */ /* 0x000fe20000400000 */
[----:B------:R-:W-:Y:S01]  /*2e10*/  VIADD R6, R38, 0xc0cafb0d ;  /* 0xc0cafb0d26067836 */ /* 0x000fe20000000000 */
[----:B------:R-:W-:Y:S01]  /*2e20*/  LOP3.LUT R4, R2, 0xff800000, RZ, 0xc0, !PT ;  /* 0xff80000002047812 */ /* 0x000fe200078ec0ff */
[----:B------:R-:W-:Y:S01]  /*2e30*/  @!P4 FMUL R15, R15, 16777216 ;  /* 0x4b8000000f0fc820 */ /* 0x000fe20000400000 */
[----:B------:R-:W-:Y:S01]  /*2e40*/  LEA.HI R2, R12, R13, RZ, 0x1f ;  /* 0x0000000d0c027211 */ /* 0x000fe200078ff8ff */
[----:B------:R-:W-:Y:S01]  /*2e50*/  @P0 FMUL R34, R34, 0.25 ;  /* 0x3e80000022220820 */ /* 0x000fe20000400000 */
[----:B------:R-:W-:Y:S01]  /*2e60*/  LOP3.LUT R9, R6, 0xff800000, RZ, 0xc0, !PT ;  /* 0xff80000006097812 */ /* 0x000fe200078ec0ff */
[----:B------:R-:W2:Y:S01]  /*2e70*/  MUFU.RCP R14, R15 ;  /* 0x0000000f000e7308 */ /* 0x000ea20000001000 */
[----:B------:R-:W-:Y:S01]  /*2e80*/  I2FP.F32.S32 R6, R4 ;  /* 0x0000000400067245 */ /* 0x000fe20000201400 */
[C---:B0-----:R-:W-:Y:S01]  /*2e90*/  FMUL R10, R17.reuse, R10 ;  /* 0x0000000a110a7220 */ /* 0x041fe20000400000 */
[-C--:B------:R-:W-:Y:S01]  /*2ea0*/  I2FP.F32.S32 R8, R9.reuse ;  /* 0x0000000900087245 */ /* 0x080fe20000201400 */
[----:B------:R-:W-:Y:S01]  /*2eb0*/  FMUL R11, R17, R36 ;  /* 0x00000024110b7220 */ /* 0x000fe20000400000 */
[----:B------:R-:W-:Y:S01]  /*2ec0*/  IMAD.IADD R4, R37, 0x1, -R4 ;  /* 0x0000000125047824 */ /* 0x000fe200078e0a04 */
[----:B------:R-:W-:Y:S01]  /*2ed0*/  IADD3 R9, PT, PT, R38, -R9, RZ ;  /* 0x8000000926097210 */ /* 0x000fe20007ffe0ff */
[----:B------:R-:W-:Y:S01]  /*2ee0*/  FFMA.FTZ R3, R6, 1.1920928955078125e-07, R3 ;  /* 0x3400000006037823 */ /* 0x000fe20000010003 */
[----:B------:R-:W-:Y:S01]  /*2ef0*/  FFMA.FTZ R6, R8, 1.1920928955078125e-07, R7 ;  /* 0x3400000008067823 */ /* 0x000fe20000010007 */
[----:B------:R-:W-:Y:S01]  /*2f00*/  F2FP.F16.F32.PACK_AB R8, R10, R11 ;  /* 0x0000000b0a08723e */ /* 0x000fe200000000ff */
[----:B------:R-:W-:-:S02]  /*2f10*/  IMAD.MOV.U32 R11, RZ, RZ, 0x3dc6b27f ;  /* 0x3dc6b27fff0b7424 */ /* 0x000fc400078e00ff */
[----:B------:R-:W-:Y:S01]  /*2f20*/  FADD R4, R4, -1 ;  /* 0xbf80000004047421 */ /* 0x000fe20000000000 */
[----:B------:R-:W-:Y:S01]  /*2f30*/  FADD R12, R9, -1 ;  /* 0xbf800000090c7421 */ /* 0x000fe20000000000 */
[C---:B------:R-:W-:Y:S01]  /*2f40*/  FMUL R13, R17.reuse, R21 ;  /* 0x00000015110d7220 */ /* 0x040fe20000400000 */
[----:B------:R-:W-:Y:S01]  /*2f50*/  FMUL R18, R17, R16 ;  /* 0x0000001011127220 */ /* 0x000fe20000400000 */
[-C--:B------:R-:W-:Y:S01]  /*2f60*/  FFMA.FTZ R7, R4, R11.reuse, -0.16845393180847167969 ;  /* 0xbe2c7f3004077423 */ /* 0x080fe2000001000b */
[----:B------:R-:W-:Y:S01]  /*2f70*/  FFMA.FTZ R9, R12, R11, -0.16845393180847167969 ;  /* 0xbe2c7f300c097423 */ /* 0x000fe2000001000b */
[C---:B--2---:R-:W-:Y:S01]  /*2f80*/  FMUL R15, R14.reuse, R23 ;  /* 0x000000170e0f7220 */ /* 0x044fe20000400000 */
[----:B------:R-:W-:Y:S01]  /*2f90*/  FMUL R10, R14, R22 ;  /* 0x000000160e0a7220 */ /* 0x000fe20000400000 */
[----:B------:R-:W-:Y:S01]  /*2fa0*/  FFMA.FTZ R7, R4, R7, 0.1716887056827545166 ;  /* 0x3e2fcf2a04077423 */ /* 0x000fe20000010007 */
[----:B------:R-:W-:Y:S01]  /*2fb0*/  FFMA.FTZ R9, R12, R9, 0.1716887056827545166 ;  /* 0x3e2fcf2a0c097423 */ /* 0x000fe20000010009 */
[C---:B------:R-:W-:Y:S01]  /*2fc0*/  FMUL R19, R14.reuse, R31 ;  /* 0x0000001f0e137220 */ /* 0x040fe20000400000 */
[----:B------:R-:W-:Y:S01]  /*2fd0*/  FMUL R16, R14, R29 ;  /* 0x0000001d0e107220 */ /* 0x000fe20000400000 */
[----:B------:R-:W-:Y:S01]  /*2fe0*/  FFMA.FTZ R7, R4, R7, -0.17900948226451873779 ;  /* 0xbe374e4304077423 */ /* 0x000fe20000010007 */
[----:B------:R-:W-:Y:S01]  /*2ff0*/  FFMA.FTZ R11, R12, R9, -0.17900948226451873779 ;  /* 0xbe374e430c0b7423 */ /* 0x000fe20000010009 */
[----:B------:R-:W-:Y:S01]  /*3000*/  F2FP.F16.F32.PACK_AB R9, R13, R18 ;  /* 0x000000120d09723e */ /* 0x000fe200000000ff */
[----:B------:R-:W-:Y:S01]  /*3010*/  FMUL R18, R14, R27 ;  /* 0x0000001b0e127220 */ /* 0x000fe20000400000 */
[----:B------:R-:W-:Y:S01]  /*3020*/  FFMA.FTZ R7, R4, R7, 0.20512372255325317383 ;  /* 0x3e520bf404077423 */ /* 0x000fe20000010007 */
[----:B------:R-:W-:Y:S01]  /*3030*/  FFMA.FTZ R13, R12, R11, 0.20512372255325317383 ;  /* 0x3e520bf40c0d7423 */ /* 0x000fe2000001000b */
[----:B------:R-:W-:Y:S01]  /*3040*/  F2FP.F16.F32.PACK_AB R10, R10, R19 ;  /* 0x000000130a0a723e */ /* 0x000fe200000000ff */
[----:B------:R-:W0:Y:S01]  /*3050*/  LDC.64 R22, c[0x0][0x398] ;  /* 0x0000e600ff167b82 */ /* 0x000e220000000a00 */
[----:B------:R-:W-:Y:S01]  /*3060*/  F2FP.F16.F32.PACK_AB R11, R15, R16 ;  /* 0x000000100f0b723e */ /* 0x000fe200000000ff */
[----:B------:R-:W-:Y:S01]  /*3070*/  FFMA.FTZ R7, R4, R7, -0.24046532809734344482 ;  /* 0xbe763c8b04077423 */ /* 0x000fe20000010007 */
[----:B------:R-:W-:Y:S01]  /*3080*/  FFMA.FTZ R13, R12, R13, -0.24046532809734344482 ;  /* 0xbe763c8b0c0d7423 */ /* 0x000fe2000001000d */
[----:B------:R-:W-:Y:S01]  /*3090*/  LOP3.LUT R27, R0, 0x1ff, RZ, 0xc0, !PT ;  /* 0x000001ff001b7812 */ /* 0x000fe200078ec0ff */
[----:B------:R-:W-:Y:S01]  /*30a0*/  @P0 FMUL R26, R26, 0.25 ;  /* 0x3e8000001a1a0820 */ /* 0x000fe20000400000 */
[----:B------:R-:W-:Y:S01]  /*30b0*/  FFMA.FTZ R7, R4, R7, 0.28857114911079406738 ;  /* 0x3e93bf9904077423 */ /* 0x000fe20000010007 */
[----:B------:R-:W-:Y:S01]  /*30c0*/  STSM.16.M88.4 [R24], R8 ;  /* 0x0000000818007844 */ /* 0x000fe20000000200 */
[----:B------:R-:W-:Y:S01]  /*30d0*/  FFMA.FTZ R13, R12, R13, 0.28857114911079406738 ;  /* 0x3e93bf990c0d7423 */ /* 0x000fe2000001000d */
[----:B------:R-:W-:Y:S01]  /*30e0*/  ISETP.GE.U32.AND P2, PT, R37, 0x7f800000, PT ;  /* 0x7f8000002500780c */ /* 0x000fe20003f46070 */
[----:B------:R-:W-:Y:S01]  /*30f0*/  FFMA.FTZ R7, R4, R7, -0.36067417263984680176 ;  /* 0xbeb8aa4904077423 */ /* 0x000fe20000010007 */
[----:B------:R-:W-:Y:S01]  /*3100*/  LEA R27, R27, UR8, 0x4 ;  /* 0x000000081b1b7c11 */ /* 0x000fe2000f8e20ff */
[----:B------:R-:W-:Y:S01]  /*3110*/  BAR.SYNC.DEFER_BLOCKING 0x0 ;  /* 0x0000000000007b1d */ /* 0x000fe20000010000 */
[----:B------:R-:W-:Y:S01]  /*3120*/  FFMA.FTZ R13, R12, R13, -0.36067417263984680176 ;  /* 0xbeb8aa490c0d7423 */ /* 0x000fe2000001000d */
[----:B------:R-:W-:Y:S01]  /*3130*/  FFMA.FTZ R7, R4, R7, 0.48089820146560668945 ;  /* 0x3ef6384a04077423 */ /* 0x000fe20000010007 */
[----:B------:R-:W-:Y:S01]  /*3140*/  ISETP.GE.U32.AND P3, PT, R38, 0x7f800000, PT ;  /* 0x7f8000002600780c */ /* 0x000fe20003f66070 */
[----:B-1----:R-:W-:Y:S01]  /*3150*/  UIMAD UR4, UR9, UR4, URZ ;  /* 0x00000004090472a4 */ /* 0x002fe2000f8e02ff */
[----:B------:R-:W-:Y:S01]  /*3160*/  FFMA.FTZ R13, R12, R13, 0.48089820146560668945 ;  /* 0x3ef6384a0c0d7423 */ /* 0x000fe2000001000d */
[----:B------:R-:W-:-:S02]  /*3170*/  FFMA.FTZ R7, R4, R7, -0.72134751081466674805 ;  /* 0xbf38aa3b04077423 */ /* 0x000fc40000010007 */
[----:B------:R-:W1:Y:S01]  /*3180*/  LDC R36, c[0x0][0x3e8] ;  /* 0x0000fa00ff247b82 */ /* 0x000e620000000800 */
[----:B------:R-:W-:Y:S01]  /*3190*/  @P1 FMUL R32, R32, 0.25 ;  /* 0x3e80000020201820 */ /* 0x000fe20000400000 */
[----:B------:R-:W-:Y:S01]  /*31a0*/  FFMA.FTZ R13, R12, R13, -0.72134751081466674805 ;  /* 0xbf38aa3b0c0d7423 */ /* 0x000fe2000001000d */
[----:B------:R-:W-:Y:S01]  /*31b0*/  FMUL R7, R4, R7 ;  /* 0x0000000704077220 */ /* 0x000fe20000400000 */
[----:B------:R-:W-:Y:S01]  /*31c0*/  @P1 FMUL R25, R25, 0.25 ;  /* 0x3e80000019191820 */ /* 0x000fe20000400000 */
[----:B------:R-:W-:Y:S01]  /*31d0*/  @P1 FMUL R20, R20, 0.25 ;  /* 0x3e80000014141820 */ /* 0x000fe20000400000 */
[----:B------:R-:W-:Y:S01]  /*31e0*/  FMUL R13, R12, R13 ;  /* 0x0000000d0c0d7220 */ /* 0x000fe20000400000 */
[----:B------:R-:W-:Y:S01]  /*31f0*/  FMUL R7, R4, R7 ;  /* 0x0000000704077220 */ /* 0x000fe20000400000 */
[----:B------:R-:W-:Y:S01]  /*3200*/  @!P4 FMUL R35, R35, 16777216 ;  /* 0x4b8000002323c820 */ /* 0x000fe20000400000 */
[----:B------:R-:W-:Y:S01]  /*3210*/  @!P4 FMUL R34, R34, 16777216 ;  /* 0x4b8000002222c820 */ /* 0x000fe20000400000 */
[----:B------:R-:W-:Y:S01]  /*3220*/  FMUL R13, R12, R13 ;  /* 0x0000000d0c0d7220 */ /* 0x000fe20000400000 */
[----:B------:R-:W-:Y:S01]  /*3230*/  FFMA.FTZ R4, R4, 1.4426950216293334961, R7 ;  /* 0x3fb8aa3b04047823 */ /* 0x000fe20000010007 */
[----:B------:R-:W-:Y:S01]  /*3240*/  @!P4 FMUL R26, R26, 16777216 ;  /* 0x4b8000001a1ac820 */ /* 0x000fe20000400000 */
[----:B------:R-:W-:Y:S01]  /*3250*/  USHF.L.U32 UR6, UR4, 0x1, URZ ;  /* 0x0000000104067899 */ /* 0x000fe200080006ff */
[----:B------:R-:W-:Y:S01]  /*3260*/  FFMA.FTZ R13, R12, 1.4426950216293334961, R13 ;  /* 0x3fb8aa3b0c0d7823 */ /* 0x000fe2000001000d */
[----:B------:R-:W-:Y:S01]  /*3270*/  FADD R3, R3, R4 ;  /* 0x0000000403037221 */ /* 0x000fe20000000000 */
[----:B------:R-:W-:Y:S01]  /*3280*/  @!P5 FMUL R33, R33, 16777216 ;  /* 0x4b8000002121d820 */ /* 0x000fe20000400000 */
[----:B------:R-:W2:Y:S01]  /*3290*/  LDS.128 R8, [R27] ;  /* 0x000000001b087984 */ /* 0x000ea20000000c00 */
[----:B------:R-:W-:Y:S01]  /*32a0*/  FADD R4, R6, R13 ;  /* 0x0000000d06047221 */ /* 0x000fe20000000000 */
[----:B------:R-:W-:-:S02]  /*32b0*/  @P2 IMAD.MOV.U32 R13, RZ, RZ, 0x7f800000 ;  /* 0x7f800000ff0d2424 */ /* 0x000fc400078e00ff */
[----:B------:R-:W-:Y:S01]  /*32c0*/  @!P5 FMUL R32, R32, 16777216 ;  /* 0x4b8000002020d820 */ /* 0x000fe20000400000 */
[----:B------:R-:W-:Y:S02]  /*32d0*/  IMAD R6, R76, UR5, RZ ;  /* 0x000000054c067c24 */ /* 0x000fe4000f8e02ff */
[----:B------:R-:W-:Y:S01]  /*32e0*/  @!P5 FMUL R25, R25, 16777216 ;  /* 0x4b8000001919d820 */ /* 0x000fe20000400000 */
[----:B------:R-:W-:Y:S01]  /*32f0*/  @P2 FFMA.FTZ R3, R37, R13, +INF ;  /* 0x7f80000025032423 */ /* 0x000fe2000001000d */
[----:B------:R-:W-:Y:S01]  /*3300*/  @!P5 FMUL R20, R20, 16777216 ;  /* 0x4b8000001414d820 */ /* 0x000fe20000400000 */
[----:B------:R-:W-:Y:S02]  /*3310*/  IMAD.SHL.U32 R13, R6, 0x2, RZ ;  /* 0x00000002060d7824 */ /* 0x000fe400078e00ff */
[C---:B------:R-:W-:Y:S01]  /*3320*/  FMUL R15, R14.reuse, R35 ;  /* 0x000000230e0f7220 */ /* 0x040fe20000400000 */
[C---:B------:R-:W-:Y:S01]  /*3330*/  FMUL R16, R14.reuse, R34 ;  /* 0x000000220e107220 */ /* 0x040fe20000400000 */
[----:B------:R-:W-:Y:S01]  /*3340*/  FMUL R19, R14, R26 ;  /* 0x0000001a0e137220 */ /* 0x000fe20000400000 */
[----:B------:R-:W-:Y:S01]  /*3350*/  UIMAD.WIDE UR4, UR4, 0x2, URZ ;  /* 0x00000002040478a5 */ /* 0x000fe2000f8e02ff */
[C---:B------:R-:W-:Y:S01]  /*3360*/  FMUL R7, R17.reuse, R33 ;  /* 0x0000002111077220 */ /* 0x040fe20000400000 */
[C---:B------:R-:W-:Y:S01]  /*3370*/  FMUL R12, R17.reuse, R32 ;  /* 0x00000020110c7220 */ /* 0x040fe20000400000 */
[----:B------:R-:W-:Y:S01]  /*3380*/  FMUL R14, R17, R25 ;  /* 0x00000019110e7220 */ /* 0x000fe20000400000 */
[----:B------:R-:W-:-:S04]  /*3390*/  IMAD.HI R6, R6, 0x2, RZ ;  /* 0x0000000206067827 */ /* 0x000fc800078e02ff */
[----:B------:R-:W-:Y:S01]  /*33a0*/  FMUL R17, R17, R20 ;  /* 0x0000001411117220 */ /* 0x000fe20000400000 */
[----:B0-----:R-:W-:Y:S01]  /*33b0*/  IADD3 R32, P4, P5, R13, UR6, R22 ;  /* 0x000000060d207c10 */ /* 0x001fe2000fd9e016 */
[----:B------:R-:W-:Y:S01]  /*33c0*/  @P3 IMAD.MOV.U32 R21, RZ, RZ, 0x7f800000 ;  /* 0x7f800000ff153424 */ /* 0x000fe200078e00ff */
[----:B------:R-:W-:Y:S02]  /*33d0*/  SHF.R.U32.HI R25, RZ, 0x8, R0 ;  /* 0x00000008ff197819 */ /* 0x000fe40000011600 */
[----:B------:R-:W-:Y:S01]  /*33e0*/  IADD3.X R34, PT, PT, R6, UR5, R23, P4, P5 ;  /* 0x0000000506227c10 */ /* 0x000fe2000a7ea417 */
[----:B------:R-:W-:Y:S01]  /*33f0*/  @P3 FFMA.FTZ R4, R38, R21, +INF ;  /* 0x7f80000026043423 */ /* 0x000fe20000010015 */
[----:B------:R-:W-:Y:S01]  /*3400*/  F2FP.F16.F32.PACK_AB R20, R12, R17 ;  /* 0x000000110c14723e */ /* 0x000fe200000000ff */
[----:B------:R-:W0:Y:S01]  /*3410*/  LDCU UR4, c[0x0][0x3ec] ;  /* 0x00007d80ff0477ac */ /* 0x000e220008000800 */
[----:B------:R-:W-:Y:S02]  /*3420*/  F2FP.F16.F32.PACK_AB R21, R7, R14 ;  /* 0x0000000e0715723e */ /* 0x000fe400000000ff */
[----:B------:R-:W-:-:S02]  /*3430*/  F2FP.F16.F32.PACK_AB R22, R16, R19 ;  /* 0x000000131016723e */ /* 0x000fc400000000ff */
[----:B------:R-:W-:Y:S01]  /*3440*/  F2FP.F16.F32.PACK_AB R23, R15, R18 ;  /* 0x000000120f17723e */ /* 0x000fe200000000ff */
[----:B------:R-:W-:Y:S01]  /*3450*/  BAR.SYNC.DEFER_BLOCKING 0x0 ;  /* 0x0000000000007b1d */ /* 0x000fe20000010000 */
[----:B------:R-:W-:Y:S02]  /*3460*/  SGXT.U32 R25, R25, 0x1 ;  /* 0x000000011919781a */ /* 0x000fe40000000000 */
[----:B------:R-:W-:Y:S02]  /*3470*/  LOP3.LUT P0, RZ, R0, 0x100, RZ, 0xc0, !PT ;  /* 0x0000010000ff7812 */ /* 0x000fe4000780c0ff */
[----:B------:R-:W-:Y:S01]  /*3480*/  FSETP.NEU.AND P1, PT, R37, RZ, PT ;  /* 0x000000ff2500720b */ /* 0x000fe20003f2d000 */
[----:B-1----:R-:W-:Y:S01]  /*3490*/  IMAD R0, R25, R36, RZ ;  /* 0x0000002419007224 */ /* 0x002fe200078e02ff */
[----:B------:R-:W-:Y:S02]  /*34a0*/  FSETP.NEU.AND P2, PT, R38, RZ, PT ;  /* 0x000000ff2600720b */ /* 0x000fe40003f4d000 */
[----:B--2---:R-:W-:Y:S01]  /*34b0*/  PRMT R29, R8, 0x7632, R29 ;  /* 0x00007632081d7816 */ /* 0x004fe2000000001d */
[----:B------:R-:W-:Y:S01]  /*34c0*/  IMAD R13, R36, 0x2, R0 ;  /* 0x00000002240d7824 */ /* 0x000fe200078e0200 */
[----:B------:R-:W-:Y:S01]  /*34d0*/  LEA R6, P3, R0, R32, 0x1 ;  /* 0x0000002000067211 */ /* 0x000fe200078608ff */
[----:B0-----:R-:W-:Y:S01]  /*34e0*/  UIMAD UR4, UR9, UR4, URZ ;  /* 0x00000004090472a4 */ /* 0x001fe2000f8e02ff */
[----:B------:R-:W-:Y:S01]  /*34f0*/  PRMT R31, R9, 0x7632, R31 ;  /* 0x00007632091f7816 */ /* 0x000fe2000000001f */
[----:B------:R-:W-:Y:S01]  /*3500*/  IMAD R15, R36, 0x2, R13 ;  /* 0x00000002240f7824 */ /* 0x000fe200078e020d */
[----:B------:R-:W-:Y:S01]  /*3510*/  LEA.HI.X.SX32 R7, R0, R34, 0x1, P3 ;  /* 0x0000002200077211 */ /* 0x000fe200018f0eff */
[----:B------:R-:W-:Y:S01]  /*3520*/  USHF.L.U32 UR6, UR4, 0x2, URZ ;  /* 0x0000000204067899 */ /* 0x000fe200080006ff */
[-C--:B------:R-:W-:Y:S01]  /*3530*/  LEA R12, P4, R13, R32.reuse, 0x1 ;  /* 0x000000200d0c7211 */ /* 0x080fe200078808ff */
[----:B------:R-:W-:Y:S01]  /*3540*/  IMAD R0, R36, 0x2, R15 ;  /* 0x0000000224007824 */ /* 0x000fe200078e020f */
[----:B------:R-:W-:Y:S01]  /*3550*/  LEA R14, P3, R15, R32, 0x1 ;  /* 0x000000200f0e7211 */ /* 0x000fe200078608ff */
[----:B------:R-:W-:Y:S01]  /*3560*/  UIMAD.WIDE UR4, UR4, 0x4, URZ ;  /* 0x00000004040478a5 */ /* 0x000fe2000f8e02ff */
[----:B------:R-:W-:-:S02]  /*3570*/  LEA.HI.X.SX32 R13, R13, R34, 0x1, P4 ;  /* 0x000000220d0d7211 */ /* 0x000fc400020f0eff */
[C---:B------:R-:W-:Y:S01]  /*3580*/  LEA R18, R36.reuse, R0, 0x1 ;  /* 0x0000000024127211 */ /* 0x040fe200078e08ff */
[----:B------:R0:W-:Y:S01]  /*3590*/  STSM.16.M88.4 [R24], R20 ;  /* 0x0000001418007844 */ /* 0x0001e20000000200 */
[----:B------:R-:W-:Y:S01]  /*35a0*/  LEA.HI.X.SX32 R15, R15, R34, 0x1, P3 ;  /* 0x000000220f0f7211 */ /* 0x000fe200018f0eff */
[----:B------:R-:W-:Y:S02]  /*35b0*/  BAR.SYNC.DEFER_BLOCKING 0x0 ;  /* 0x0000000000007b1d */ /* 0x000fe40000010000 */
[----:B------:R-:W-:Y:S01]  /*35c0*/  IMAD R19, R36, 0x2, R18 ;  /* 0x0000000224137824 */ /* 0x000fe200078e0212 */
[----:B------:R-:W-:Y:S02]  /*35d0*/  LEA R16, P3, R0, R32, 0x1 ;  /* 0x0000002000107211 */ /* 0x000fe400078608ff */
[----:B------:R-:W-:Y:S02]  /*35e0*/  PRMT R37, R10, 0x7632, R37 ;  /* 0x000076320a257816 */ /* 0x000fe40000000025 */
[----:B------:R-:W-:-:S02]  /*35f0*/  LEA.HI.X.SX32 R17, R0, R34, 0x1, P3 ;  /* 0x0000002200117211 */ /* 0x000fc400018f0eff */
[----:B------:R-:W-:Y:S02]  /*3600*/  PRMT R38, R11, 0x7632, R38 ;  /* 0x000076320b267816 */ /* 0x000fe40000000026 */
[----:B------:R-:W-:Y:S01]  /*3610*/  FSEL R3, R3, -INF , P1 ;  /* 0xff80000003037808 */ /* 0x000fe20000800000 */
[----:B0-----:R-:W-:-:S04]  /*3620*/  IMAD R21, R36, 0x2, R19 ;  /* 0x0000000224157824 */ /* 0x001fc800078e0213 */
[----:B------:R-:W-:-:S04]  /*3630*/  IMAD R0, R36, 0x2, R21 ;  /* 0x0000000224007824 */ /* 0x000fc800078e0215 */
[C---:B------:R-:W-:Y:S01]  /*3640*/  IMAD R23, R36.reuse, 0x2, R0 ;  /* 0x0000000224177824 */ /* 0x040fe200078e0200 */
[----:B------:R0:W-:Y:S03]  /*3650*/  STG.E.U16 desc[UR14][R6.64], R8 ;  /* 0x0000000806007986 */ /* 0x0001e6000c10150e */
[C---:B------:R-:W-:Y:S01]  /*3660*/  IMAD R24, R36.reuse, 0x2, R23 ;  /* 0x0000000224187824 */ /* 0x040fe200078e0217 */
[C---:B------:R-:W-:Y:S01]  /*3670*/  LEA R22, P5, R23.reuse, R32, 0x1 ;  /* 0x0000002017167211 */ /* 0x040fe200078a08ff */
[----:B------:R1:W-:Y:S02]  /*3680*/  STG.E.U16 desc[UR14][R12.64], R9 ;  /* 0x000000090c007986 */ /* 0x0003e4000c10150e */
[C---:B------:R-:W-:Y:S01]  /*3690*/  IMAD R25, R36.reuse, 0x2, R24 ;  /* 0x0000000224197824 */ /* 0x040fe200078e0218 */
[----:B------:R-:W-:Y:S01]  /*36a0*/  LEA.HI.X.SX32 R23, R23, R34, 0x1, P5 ;  /* 0x0000002217177211 */ /* 0x000fe200028f0eff */
[----:B------:R-:W-:Y:S03]  /*36b0*/  STG.E.U16 desc[UR14][R14.64], R10 ;  /* 0x0000000a0e007986 */ /* 0x000fe6000c10150e */
[----:B------:R-:W-:Y:S01]  /*36c0*/  LEA R26, R36, R25, 0x1 ;  /* 0x00000019241a7211 */ /* 0x000fe200078e08ff */
[----:B------:R2:W3:Y:S01]  /*36d0*/  LDS.128 R12, [R27] ;  /* 0x000000001b0c7984 */ /* 0x0004e20000000c00 */
[----:B0-----:R-:W-:-:S02]  /*36e0*/  LEA R6, P3, R18, R32, 0x1 ;  /* 0x0000002012067211 */ /* 0x001fc400078608ff */
[C---:B------:R-:W-:Y:S01]  /*36f0*/  LEA R8, P4, R19.reuse, R32, 0x1 ;  /* 0x0000002013087211 */ /* 0x040fe200078808ff */
[----:B------:R0:W-:Y:S01]  /*3700*/  STG.E.U16 desc[UR14][R16.64], R11 ;  /* 0x0000000b10007986 */ /* 0x0001e2000c10150e */
[-C--:B------:R-:W-:Y:S02]  /*3710*/  LEA.HI.X.SX32 R7, R18, R34.reuse, 0x1, P3 ;  /* 0x0000002212077211 */ /* 0x080fe400018f0eff */
[----:B-1----:R-:W-:Y:S01]  /*3720*/  LEA.HI.X.SX32 R9, R19, R34, 0x1, P4 ;  /* 0x0000002213097211 */ /* 0x002fe200020f0eff */
[----:B--2---:R-:W-:Y:S01]  /*3730*/  IMAD R27, R36, 0x2, R26 ;  /* 0x00000002241b7824 */ /* 0x004fe200078e021a */
[CC--:B------:R-:W-:Y:S01]  /*3740*/  LEA R18, P3, R21.reuse, R32.reuse, 0x1 ;  /* 0x0000002015127211 */ /* 0x0c0fe200078608ff */
[----:B------:R1:W-:Y:S01]  /*3750*/  STG.E.U16 desc[UR14][R6.64], R29 ;  /* 0x0000001d06007986 */ /* 0x0003e2000c10150e */
[C---:B------:R-:W-:Y:S02]  /*3760*/  LEA R20, P4, R0.reuse, R32, 0x1 ;  /* 0x0000002000147211 */ /* 0x040fe400078808ff */
[-C--:B------:R-:W-:Y:S01]  /*3770*/  LEA.HI.X.SX32 R19, R21, R34.reuse, 0x1, P3 ;  /* 0x0000002215137211 */ /* 0x080fe200018f0eff */
[----:B------:R2:W-:Y:S01]  /*3780*/  STG.E.U16 desc[UR14][R8.64], R31 ;  /* 0x0000001f08007986 */ /* 0x0005e2000c10150e */
[----:B------:R-:W-:Y:S01]  /*3790*/  LEA.HI.X.SX32 R21, R0, R34, 0x1, P4 ;  /* 0x0000002200157211 */ /* 0x000fe200020f0eff */
[----:B------:R-:W-:Y:S01]  /*37a0*/  IMAD R0, R36, 0x2, R27 ;  /* 0x0000000224007824 */ /* 0x000fe200078e021b */
[C---:B------:R-:W-:Y:S01]  /*37b0*/  LEA R10, P5, R26.reuse, R32, 0x1 ;  /* 0x000000201a0a7211 */ /* 0x040fe200078a08ff */
[----:B------:R4:W-:Y:S03]  /*37c0*/  STG.E.U16 desc[UR14][R18.64], R37 ;  /* 0x0000002512007986 */ /* 0x0009e6000c10150e */
[----:B0-----:R-:W-:Y:S01]  /*37d0*/  LEA.HI.X.SX32 R11, R26, R34, 0x1, P5 ;  /* 0x000000221a0b7211 */ /* 0x001fe200028f0eff */
[----:B-1----:R-:W-:Y:S01]  /*37e0*/  IMAD R29, R36, 0x2, R0 ;  /* 0x00000002241d7824 */ /* 0x002fe200078e0200 */
[-C--:B------:R-:W-:Y:S01]  /*37f0*/  LEA R6, P3, R24, R32.reuse, 0x1 ;  /* 0x0000002018067211 */ /* 0x080fe200078608ff */
[----:B------:R0:W-:Y:S01]  /*3800*/  STG.E.U16 desc[UR14][R20.64], R38 ;  /* 0x0000002614007986 */ /* 0x0001e2000c10150e */
[----:B--2---:R-:W-:Y:S01]  /*3810*/  LEA R8, P4, R25, R32, 0x1 ;  /* 0x0000002019087211 */ /* 0x004fe200078808ff */
[----:B------:R-:W-:Y:S01]  /*3820*/  IMAD R31, R36, 0x2, R29 ;  /* 0x00000002241f7824 */ /* 0x000fe200078e021d */
[----:B------:R-:W-:-:S02]  /*3830*/  LEA.HI.X.SX32 R7, R24, R34, 0x1, P3 ;  /* 0x0000002218077211 */ /* 0x000fc400018f0eff */
[----:B------:R-:W-:Y:S02]  /*3840*/  LEA.HI.X.SX32 R9, R25, R34, 0x1, P4 ;  /* 0x0000002219097211 */ /* 0x000fe400020f0eff */
[-C--:B------:R-:W-:Y:S02]  /*3850*/  LEA R16, P3, R27, R32.reuse, 0x1 ;  /* 0x000000201b107211 */ /* 0x080fe400078608ff */
[-C--:B------:R-:W-:Y:S02]  /*3860*/  LEA R24, P4, R0, R32.reuse, 0x1 ;  /* 0x0000002000187211 */ /* 0x080fe400078808ff */
[-C--:B------:R-:W-:Y:S02]  /*3870*/  LEA R26, P5, R29, R32.reuse, 0x1 ;  /* 0x000000201d1a7211 */ /* 0x080fe400078a08ff */
[----:B------:R-:W-:Y:S01]  /*3880*/  LEA R32, P6, R31, R32, 0x1 ;  /* 0x000000201f207211 */ /* 0x000fe200078c08ff */
[----:B---3--:R1:W-:Y:S01]  /*3890*/  STG.E.U16 desc[UR14][R22.64], R12 ;  /* 0x0000000c16007986 */ /* 0x0083e2000c10150e */
[----:B------:R-:W-:-:S02]  /*38a0*/  LEA.HI.X.SX32 R17, R27, R34, 0x1, P3 ;  /* 0x000000221b117211 */ /* 0x000fc400018f0eff */
[-C--:B------:R-:W-:Y:S01]  /*38b0*/  LEA.HI.X.SX32 R25, R0, R34.reuse, 0x1, P4 ;  /* 0x0000002200197211 */ /* 0x080fe200020f0eff */
[----:B------:R2:W-:Y:S01]  /*38c0*/  STG.E.U16 desc[UR14][R6.64], R13 ;  /* 0x0000000d06007986 */ /* 0x0005e2000c10150e */
[----:B----4-:R-:W-:Y:S02]  /*38d0*/  PRMT R19, R13, 0x7632, R19 ;  /* 0x000076320d137816 */ /* 0x010fe40000000013 */
[-C--:B------:R-:W-:Y:S01]  /*38e0*/  LEA.HI.X.SX32 R27, R29, R34.reuse, 0x1, P5 ;  /* 0x000000221d1b7211 */ /* 0x080fe200028f0eff */
[----:B------:R3:W-:Y:S01]  /*38f0*/  STG.E.U16 desc[UR14][R8.64], R14 ;  /* 0x0000000e08007986 */ /* 0x0007e2000c10150e */
[----:B0-----:R-:W-:Y:S02]  /*3900*/  PRMT R21, R14, 0x7632, R21 ;  /* 0x000076320e157816 */ /* 0x001fe40000000015 */
[----:B------:R-:W-:Y:S01]  /*3910*/  LEA.HI.X.SX32 R33, R31, R34, 0x1, P6 ;  /* 0x000000221f217211 */ /* 0x000fe200030f0eff */
[----:B------:R0:W-:Y:S01]  /*3920*/  STG.E.U16 desc[UR14][R10.64], R15 ;  /* 0x0000000f0a007986 */ /* 0x0001e2000c10150e */
[----:B-1----:R-:W-:Y:S01]  /*3930*/  PRMT R23, R15, 0x7632, R23 ;  /* 0x000076320f177816 */ /* 0x002fe20000000017 */
[----:B------:R-:W1:Y:S01]  /*3940*/  LDC.64 R34, c[0x0][0x3a0] ;  /* 0x0000e800ff227b82 */ /* 0x000e620000000a00 */
[----:B------:R-:W-:Y:S01]  /*3950*/  LOP3.LUT R0, R5, 0x3f8, RZ, 0xc0, !PT ;  /* 0x000003f805007812 */ /* 0x000fe200078ec0ff */
[----:B--2---:R-:W-:Y:S01]  /*3960*/  FFMA R6, R3, 0.69314718246459960938, R30 ;  /* 0x3f31721803067823 */ /* 0x004fe2000000001e */
[----:B------:R-:W-:Y:S01]  /*3970*/  FSEL R7, R4, -INF , P2 ;  /* 0xff80000004077808 */ /* 0x000fe20001000000 */
[----:B------:R-:W-:Y:S01]  /*3980*/  IMAD.SHL.U32 R5, R76, 0x4, RZ ;  /* 0x000000044c057824 */ /* 0x000fe200078e00ff */
[----:B---3--:R-:W-:Y:S01]  /*3990*/  PRMT R9, R12, 0x7632, R9 ;  /* 0x000076320c097816 */ /* 0x008fe20000000009 */
[----:B------:R-:W-:-:S04]  /*39a0*/  IMAD.HI R76, R76, 0x4, RZ ;  /* 0x000000044c4c7827 */ /* 0x000fc800078e02ff */
[----:B------:R-:W-:Y:S01]  /*39b0*/  FFMA R7, R7, 0.69314718246459960938, R28 ;  /* 0x3f31721807077823 */ /* 0x000fe2000000001c */
[----:B------:R0:W-:Y:S04]  /*39c0*/  STG.E.U16 desc[UR14][R16.64], R9 ;  /* 0x0000000910007986 */ /* 0x0001e8000c10150e */
[----:B------:R0:W-:Y:S04]  /*39d0*/  STG.E.U16 desc[UR14][R24.64], R19 ;  /* 0x0000001318007986 */ /* 0x0001e8000c10150e */
[----:B------:R0:W-:Y:S04]  /*39e0*/  STG.E.U16 desc[UR14][R26.64], R21 ;  /* 0x000000151a007986 */ /* 0x0001e8000c10150e */
[----:B------:R0:W-:Y:S01]  /*39f0*/  STG.E.U16 desc[UR14][R32.64], R23 ;  /* 0x0000001720007986 */ /* 0x0001e2000c10150e */
[----:B------:R-:W-:Y:S01]  /*3a00*/  BAR.SYNC.DEFER_BLOCKING 0x0 ;  /* 0x0000000000007b1d */ /* 0x000fe20000010000 */
[----:B-1----:R-:W-:-:S04]  /*3a10*/  IADD3 R4, P1, P2, R5, UR6, R34 ;  /* 0x0000000605047c10 */ /* 0x002fc8000fa3e022 */
[----:B------:R-:W-:Y:S01]  /*3a20*/  IADD3.X R5, PT, PT, R76, UR5, R35, P1, P2 ;  /* 0x000000054c057c10 */ /* 0x000fe20008fe4423 */
[----:B------:R0:W-:Y:S02]  /*3a30*/  STS.64 [R0+UR8], R6 ;  /* 0x0000000600007988 */ /* 0x0001e40008000a08 */
[----:B------:R-:W-:Y:S06]  /*3a40*/  BAR.SYNC.DEFER_BLOCKING 0x0 ;  /* 0x0000000000007b1d */ /* 0x000fec0000010000 */
[----:B------:R-:W-:Y:S05]  /*3a50*/  @P0 EXIT ;  /* 0x000000000000094d */ /* 0x000fea0003800000 */
[----:B------:R-:W1:Y:S04]  /*3a60*/  LDS R3, [R2] ;  /* 0x0000000002037984 */ /* 0x000e680000000800 */
[----:B-1----:R-:W-:Y:S01]  /*3a70*/  STG.E desc[UR14][R4.64], R3 ;  /* 0x0000000304007986 */ /* 0x002fe2000c10190e */
[----:B------:R-:W-:Y:S05]  /*3a80*/  EXIT ;  /* 0x000000000000794d */ /* 0x000fea0003800000 */
.L_x_2:
[----:B------:R-:W-:-:S00]  /*3a90*/  BRA `(.L_x_2) ;  /* 0xfffffffc00fc7947 */ /* 0x000fc0000383ffff */
[----:B------:R-:W-:-:S00]  /*3aa0*/  NOP ;  /* 0x0000000000007918 */ /* 0x000fc00000000000 */
        /* <DEDUP_REMOVED lines=13> */
.L_x_3:


//--------------------- .nv.global.init           --------------------------
	.section	.nv.global.init,"aw",@progbits
.nv.global.init:
	.type		_$_str,@object
	.size		_$_str,(.L_0 - _$_str)
_$_str:
        /*0000*/ 	.byte	0x5f, 0x5f, 0x43, 0x55, 0x44, 0x41, 0x5f, 0x46, 0x54, 0x5a, 0x00
.L_0:


//--------------------- .nv.shared.attn_fwd       --------------------------
	.section	.nv.shared.attn_fwd,"aw",@nobits
	.sectionflags	@""
	.align	16
	.zero		1024


//--------------------- .nv.shared.reserved.0     --------------------------
	.section	.nv.shared.reserved.0,"aw",@nobits
	.weak		__nv_reservedSMEM_offset_0_alias
	.size		__nv_reservedSMEM_offset_0_alias, 0, 64
	.other		__nv_reservedSMEM_offset_0_alias,@"STO_CUDA_RESERVED_SHARED STV_DEFAULT"
__nv_reservedSMEM_offset_0_alias:
	.zero		0
	.zero		64


//--------------------- .nv.constant0.attn_fwd    --------------------------
	.section	.nv.constant0.attn_fwd,"a",@progbits
	.sectionflags	@""
	.align	4
.nv.constant0.attn_fwd:
	.zero		1032


//--------------------- SYMBOLS --------------------------

	.type		.nv.reservedSmem.offset0,@object
	.size		.nv.reservedSmem.offset0,0x4
	.type		.nv.reservedSmem.cap,@object
	.size		.nv.reservedSmem.cap,0x4
